//
// Generated by NVIDIA NVVM Compiler
//
// Compiler Build ID: CL-36424714
// Cuda compilation tools, release 13.0, V13.0.88
// Based on NVVM 20.0.0
//

.version 9.0
.target sm_100
.address_size 64

	// .globl	_Z11relu_kernelPdi
// _ZZ37categorical_cross_entropy_loss_kernelPdS_iS_E10shared_res has been demoted

.visible .entry _Z11relu_kernelPdi(
	.param .u64 .ptr .align 1 _Z11relu_kernelPdi_param_0,
	.param .u32 _Z11relu_kernelPdi_param_1
)
{
	.reg .pred 	%p<3>;
	.reg .b32 	%r<6>;
	.reg .b64 	%rd<6>;
	.reg .b64 	%fd<2>;

	ld.param.u64 	%rd2, [_Z11relu_kernelPdi_param_0];
	ld.param.u32 	%r2, [_Z11relu_kernelPdi_param_1];
	mov.u32 	%r3, %ctaid.x;
	mov.u32 	%r4, %ntid.x;
	mov.u32 	%r5, %tid.x;
	mad.lo.s32 	%r1, %r3, %r4, %r5;
	setp.ge.s32 	%p1, %r1, %r2;
	@%p1 bra 	$L__BB0_3;
	cvta.to.global.u64 	%rd3, %rd2;
	mul.wide.s32 	%rd4, %r1, 8;
	add.s64 	%rd1, %rd3, %rd4;
	ld.global.f64 	%fd1, [%rd1];
	setp.geu.f64 	%p2, %fd1, 0d0000000000000000;
	@%p2 bra 	$L__BB0_3;
	mov.b64 	%rd5, 0;
	st.global.u64 	[%rd1], %rd5;
$L__BB0_3:
	ret;

}
	// .globl	_Z14softmax_kernelPdid
.visible .entry _Z14softmax_kernelPdid(
	.param .u64 .ptr .align 1 _Z14softmax_kernelPdid_param_0,
	.param .u32 _Z14softmax_kernelPdid_param_1,
	.param .f64 _Z14softmax_kernelPdid_param_2
)
{
	.reg .pred 	%p<5>;
	.reg .b32 	%r<21>;
	.reg .b32 	%f<3>;
	.reg .b64 	%rd<5>;
	.reg .b64 	%fd<28>;

	ld.param.u64 	%rd2, [_Z14softmax_kernelPdid_param_0];
	ld.param.u32 	%r5, [_Z14softmax_kernelPdid_param_1];
	ld.param.f64 	%fd6, [_Z14softmax_kernelPdid_param_2];
	mov.u32 	%r6, %ctaid.x;
	mov.u32 	%r7, %ntid.x;
	mov.u32 	%r8, %tid.x;
	mad.lo.s32 	%r1, %r6, %r7, %r8;
	setp.ge.s32 	%p1, %r1, %r5;
	@%p1 bra 	$L__BB1_5;
	cvta.to.global.u64 	%rd3, %rd2;
	mul.wide.s32 	%rd4, %r1, 8;
	add.s64 	%rd1, %rd3, %rd4;
	ld.global.f64 	%fd7, [%rd1];
	sub.f64 	%fd1, %fd7, %fd6;
	fma.rn.f64 	%fd8, %fd1, 0d3FF71547652B82FE, 0d4338000000000000;
	{
	.reg .b32 %temp; 
	mov.b64 	{%r2, %temp}, %fd8;
	}
	mov.f64 	%fd9, 0dC338000000000000;
	add.rn.f64 	%fd10, %fd8, %fd9;
	fma.rn.f64 	%fd11, %fd10, 0dBFE62E42FEFA39EF, %fd1;
	fma.rn.f64 	%fd12, %fd10, 0dBC7ABC9E3B39803F, %fd11;
	fma.rn.f64 	%fd13, %fd12, 0d3E5ADE1569CE2BDF, 0d3E928AF3FCA213EA;
	fma.rn.f64 	%fd14, %fd13, %fd12, 0d3EC71DEE62401315;
	fma.rn.f64 	%fd15, %fd14, %fd12, 0d3EFA01997C89EB71;
	fma.rn.f64 	%fd16, %fd15, %fd12, 0d3F2A01A014761F65;
	fma.rn.f64 	%fd17, %fd16, %fd12, 0d3F56C16C1852B7AF;
	fma.rn.f64 	%fd18, %fd17, %fd12, 0d3F81111111122322;
	fma.rn.f64 	%fd19, %fd18, %fd12, 0d3FA55555555502A1;
	fma.rn.f64 	%fd20, %fd19, %fd12, 0d3FC5555555555511;
	fma.rn.f64 	%fd21, %fd20, %fd12, 0d3FE000000000000B;
	fma.rn.f64 	%fd22, %fd21, %fd12, 0d3FF0000000000000;
	fma.rn.f64 	%fd23, %fd22, %fd12, 0d3FF0000000000000;
	{
	.reg .b32 %temp; 
	mov.b64 	{%r3, %temp}, %fd23;
	}
	{
	.reg .b32 %temp; 
	mov.b64 	{%temp, %r4}, %fd23;
	}
	shl.b32 	%r9, %r2, 20;
	add.s32 	%r10, %r9, %r4;
	mov.b64 	%fd27, {%r3, %r10};
	{
	.reg .b32 %temp; 
	mov.b64 	{%temp, %r11}, %fd1;
	}
	mov.b32 	%f2, %r11;
	abs.f32 	%f1, %f2;
	setp.lt.f32 	%p2, %f1, 0f4086232B;
	@%p2 bra 	$L__BB1_4;
	setp.lt.f64 	%p3, %fd1, 0d0000000000000000;
	add.f64 	%fd24, %fd1, 0d7FF0000000000000;
	selp.f64 	%fd27, 0d0000000000000000, %fd24, %p3;
	setp.geu.f32 	%p4, %f1, 0f40874800;
	@%p4 bra 	$L__BB1_4;
	shr.u32 	%r12, %r2, 31;
	add.s32 	%r13, %r2, %r12;
	shr.s32 	%r14, %r13, 1;
	shl.b32 	%r15, %r14, 20;
	add.s32 	%r16, %r4, %r15;
	mov.b64 	%fd25, {%r3, %r16};
	sub.s32 	%r17, %r2, %r14;
	shl.b32 	%r18, %r17, 20;
	add.s32 	%r19, %r18, 1072693248;
	mov.b32 	%r20, 0;
	mov.b64 	%fd26, {%r20, %r19};
	mul.f64 	%fd27, %fd26, %fd25;
$L__BB1_4:
	st.global.f64 	[%rd1], %fd27;
$L__BB1_5:
	ret;

}
	// .globl	_Z16normalize_kernelPdiS_
.visible .entry _Z16normalize_kernelPdiS_(
	.param .u64 .ptr .align 1 _Z16normalize_kernelPdiS__param_0,
	.param .u32 _Z16normalize_kernelPdiS__param_1,
	.param .u64 .ptr .align 1 _Z16normalize_kernelPdiS__param_2
)
{
	.reg .pred 	%p<2>;
	.reg .b32 	%r<6>;
	.reg .b64 	%rd<7>;
	.reg .b64 	%fd<4>;

	ld.param.u64 	%rd1, [_Z16normalize_kernelPdiS__param_0];
	ld.param.u32 	%r2, [_Z16normalize_kernelPdiS__param_1];
	ld.param.u64 	%rd2, [_Z16normalize_kernelPdiS__param_2];
	mov.u32 	%r3, %ctaid.x;
	mov.u32 	%r4, %ntid.x;
	mov.u32 	%r5, %tid.x;
	mad.lo.s32 	%r1, %r3, %r4, %r5;
	setp.ge.s32 	%p1, %r1, %r2;
	@%p1 bra 	$L__BB2_2;
	cvta.to.global.u64 	%rd3, %rd1;
	cvta.to.global.u64 	%rd4, %rd2;
	mul.wide.s32 	%rd5, %r1, 8;
	add.s64 	%rd6, %rd3, %rd5;
	ld.global.f64 	%fd1, [%rd6];
	ld.global.f64 	%fd2, [%rd4];
	div.rn.f64 	%fd3, %fd1, %fd2;
	st.global.f64 	[%rd6], %fd3;
$L__BB2_2:
	ret;

}
	// .globl	_Z37categorical_cross_entropy_loss_kernelPdS_iS_
.visible .entry _Z37categorical_cross_entropy_loss_kernelPdS_iS_(
	.param .u64 .ptr .align 1 _Z37categorical_cross_entropy_loss_kernelPdS_iS__param_0,
	.param .u64 .ptr .align 1 _Z37categorical_cross_entropy_loss_kernelPdS_iS__param_1,
	.param .u32 _Z37categorical_cross_entropy_loss_kernelPdS_iS__param_2,
	.param .u64 .ptr .align 1 _Z37categorical_cross_entropy_loss_kernelPdS_iS__param_3
)
{
	.reg .pred 	%p<8>;
	.reg .b32 	%r<34>;
	.reg .b64 	%rd<11>;
	.reg .b64 	%fd<52>;
	// demoted variable
	.shared .align 8 .f64 _ZZ37categorical_cross_entropy_loss_kernelPdS_iS_E10shared_res;
	ld.param.u64 	%rd1, [_Z37categorical_cross_entropy_loss_kernelPdS_iS__param_0];
	ld.param.u64 	%rd2, [_Z37categorical_cross_entropy_loss_kernelPdS_iS__param_1];
	ld.param.u32 	%r13, [_Z37categorical_cross_entropy_loss_kernelPdS_iS__param_2];
	ld.param.u64 	%rd3, [_Z37categorical_cross_entropy_loss_kernelPdS_iS__param_3];
	mov.u32 	%r1, %tid.x;
	setp.ne.s32 	%p1, %r1, 0;
	@%p1 bra 	$L__BB3_2;
	mov.b64 	%rd4, 0;
	st.shared.u64 	[_ZZ37categorical_cross_entropy_loss_kernelPdS_iS_E10shared_res], %rd4;
$L__BB3_2:
	bar.sync 	0;
	mov.u32 	%r14, %ctaid.x;
	mov.u32 	%r15, %ntid.x;
	mad.lo.s32 	%r2, %r14, %r15, %r1;
	setp.ge.s32 	%p2, %r2, %r13;
	@%p2 bra 	$L__BB3_11;
	cvta.to.global.u64 	%rd5, %rd2;
	mul.wide.s32 	%rd6, %r2, 8;
	add.s64 	%rd7, %rd5, %rd6;
	ld.global.f64 	%fd1, [%rd7];
	cvta.to.global.u64 	%rd8, %rd1;
	add.s64 	%rd9, %rd8, %rd6;
	ld.global.f64 	%fd11, [%rd9];
	add.f64 	%fd49, %fd11, 0d3CD203AF9EE75616;
	{
	.reg .b32 %temp; 
	mov.b64 	{%temp, %r30}, %fd49;
	}
	{
	.reg .b32 %temp; 
	mov.b64 	{%r31, %temp}, %fd49;
	}
	setp.gt.s32 	%p3, %r30, 1048575;
	mov.b32 	%r32, -1023;
	@%p3 bra 	$L__BB3_5;
	mul.f64 	%fd49, %fd49, 0d4350000000000000;
	{
	.reg .b32 %temp; 
	mov.b64 	{%temp, %r30}, %fd49;
	}
	{
	.reg .b32 %temp; 
	mov.b64 	{%r31, %temp}, %fd49;
	}
	mov.b32 	%r32, -1077;
$L__BB3_5:
	add.s32 	%r18, %r30, -1;
	setp.gt.u32 	%p4, %r18, 2146435070;
	@%p4 bra 	$L__BB3_9;
	shr.u32 	%r21, %r30, 20;
	add.s32 	%r33, %r32, %r21;
	and.b32  	%r22, %r30, 1048575;
	or.b32  	%r23, %r22, 1072693248;
	mov.b64 	%fd50, {%r31, %r23};
	setp.lt.u32 	%p6, %r23, 1073127583;
	@%p6 bra 	$L__BB3_8;
	{
	.reg .b32 %temp; 
	mov.b64 	{%r24, %temp}, %fd50;
	}
	{
	.reg .b32 %temp; 
	mov.b64 	{%temp, %r25}, %fd50;
	}
	add.s32 	%r26, %r25, -1048576;
	mov.b64 	%fd50, {%r24, %r26};
	add.s32 	%r33, %r33, 1;
$L__BB3_8:
	add.f64 	%fd13, %fd50, 0dBFF0000000000000;
	add.f64 	%fd14, %fd50, 0d3FF0000000000000;
	rcp.approx.ftz.f64 	%fd15, %fd14;
	neg.f64 	%fd16, %fd14;
	fma.rn.f64 	%fd17, %fd16, %fd15, 0d3FF0000000000000;
	fma.rn.f64 	%fd18, %fd17, %fd17, %fd17;
	fma.rn.f64 	%fd19, %fd18, %fd15, %fd15;
	mul.f64 	%fd20, %fd13, %fd19;
	fma.rn.f64 	%fd21, %fd13, %fd19, %fd20;
	mul.f64 	%fd22, %fd21, %fd21;
	fma.rn.f64 	%fd23, %fd22, 0d3EB1380B3AE80F1E, 0d3ED0EE258B7A8B04;
	fma.rn.f64 	%fd24, %fd23, %fd22, 0d3EF3B2669F02676F;
	fma.rn.f64 	%fd25, %fd24, %fd22, 0d3F1745CBA9AB0956;
	fma.rn.f64 	%fd26, %fd25, %fd22, 0d3F3C71C72D1B5154;
	fma.rn.f64 	%fd27, %fd26, %fd22, 0d3F624924923BE72D;
	fma.rn.f64 	%fd28, %fd27, %fd22, 0d3F8999999999A3C4;
	fma.rn.f64 	%fd29, %fd28, %fd22, 0d3FB5555555555554;
	sub.f64 	%fd30, %fd13, %fd21;
	add.f64 	%fd31, %fd30, %fd30;
	neg.f64 	%fd32, %fd21;
	fma.rn.f64 	%fd33, %fd32, %fd13, %fd31;
	mul.f64 	%fd34, %fd19, %fd33;
	mul.f64 	%fd35, %fd22, %fd29;
	fma.rn.f64 	%fd36, %fd35, %fd21, %fd34;
	xor.b32  	%r27, %r33, -2147483648;
	mov.b32 	%r28, 1127219200;
	mov.b64 	%fd37, {%r27, %r28};
	mov.b32 	%r29, -2147483648;
	mov.b64 	%fd38, {%r29, %r28};
	sub.f64 	%fd39, %fd37, %fd38;
	fma.rn.f64 	%fd40, %fd39, 0d3FE62E42FEFA39EF, %fd21;
	fma.rn.f64 	%fd41, %fd39, 0dBFE62E42FEFA39EF, %fd40;
	sub.f64 	%fd42, %fd41, %fd21;
	sub.f64 	%fd43, %fd36, %fd42;
	fma.rn.f64 	%fd44, %fd39, 0d3C7ABC9E3B39803F, %fd43;
	add.f64 	%fd51, %fd40, %fd44;
	bra.uni 	$L__BB3_10;
$L__BB3_9:
	fma.rn.f64 	%fd12, %fd49, 0d7FF0000000000000, 0d7FF0000000000000;
	{
	.reg .b32 %temp; 
	mov.b64 	{%temp, %r19}, %fd49;
	}
	and.b32  	%r20, %r19, 2147483647;
	setp.eq.s32 	%p5, %r20, 0;
	selp.f64 	%fd51, 0dFFF0000000000000, %fd12, %p5;
$L__BB3_10:
	mul.f64 	%fd45, %fd1, %fd51;
	atom.shared.add.f64 	%fd46, [_ZZ37categorical_cross_entropy_loss_kernelPdS_iS_E10shared_res], %fd45;
$L__BB3_11:
	setp.ne.s32 	%p7, %r1, 0;
	bar.sync 	0;
	@%p7 bra 	$L__BB3_13;
	ld.shared.f64 	%fd47, [_ZZ37categorical_cross_entropy_loss_kernelPdS_iS_E10shared_res];
	cvta.to.global.u64 	%rd10, %rd3;
	atom.global.add.f64 	%fd48, [%rd10], %fd47;
$L__BB3_13:
	ret;

}
	// .globl	_Z14layerInfKernelPdS_iS_iS_
.visible .entry _Z14layerInfKernelPdS_iS_iS_(
	.param .u64 .ptr .align 1 _Z14layerInfKernelPdS_iS_iS__param_0,
	.param .u64 .ptr .align 1 _Z14layerInfKernelPdS_iS_iS__param_1,
	.param .u32 _Z14layerInfKernelPdS_iS_iS__param_2,
	.param .u64 .ptr .align 1 _Z14layerInfKernelPdS_iS_iS__param_3,
	.param .u32 _Z14layerInfKernelPdS_iS_iS__param_4,
	.param .u64 .ptr .align 1 _Z14layerInfKernelPdS_iS_iS__param_5
)
{
	.reg .pred 	%p<11>;
	.reg .b32 	%r<38>;
	.reg .b64 	%rd<35>;
	.reg .b64 	%fd<110>;

	ld.param.u64 	%rd12, [_Z14layerInfKernelPdS_iS_iS__param_0];
	ld.param.u64 	%rd10, [_Z14layerInfKernelPdS_iS_iS__param_1];
	ld.param.u32 	%r24, [_Z14layerInfKernelPdS_iS_iS__param_2];
	ld.param.u64 	%rd13, [_Z14layerInfKernelPdS_iS_iS__param_3];
	ld.param.u32 	%r23, [_Z14layerInfKernelPdS_iS_iS__param_4];
	ld.param.u64 	%rd11, [_Z14layerInfKernelPdS_iS_iS__param_5];
	cvta.to.global.u64 	%rd1, %rd12;
	cvta.to.global.u64 	%rd2, %rd13;
	mov.u32 	%r25, %ctaid.x;
	mov.u32 	%r26, %ntid.x;
	mov.u32 	%r27, %tid.x;
	mad.lo.s32 	%r1, %r25, %r26, %r27;
	setp.ge.s32 	%p1, %r1, %r24;
	@%p1 bra 	$L__BB4_15;
	cvta.to.global.u64 	%rd14, %rd10;
	mul.wide.s32 	%rd15, %r1, 8;
	add.s64 	%rd16, %rd14, %rd15;
	ld.global.f64 	%fd109, [%rd16];
	setp.lt.s32 	%p2, %r23, 1;
	@%p2 bra 	$L__BB4_14;
	mul.lo.s32 	%r2, %r23, %r1;
	and.b32  	%r3, %r23, 15;
	setp.lt.u32 	%p3, %r23, 16;
	mov.b32 	%r34, 0;
	@%p3 bra 	$L__BB4_5;
	and.b32  	%r34, %r23, 2147483632;
	neg.s32 	%r32, %r34;
	add.s64 	%rd33, %rd2, 64;
	add.s64 	%rd4, %rd1, 64;
	mov.u32 	%r31, %r2;
$L__BB4_4:
	.pragma "nounroll";
	mul.wide.s32 	%rd17, %r31, 8;
	add.s64 	%rd18, %rd4, %rd17;
	ld.global.f64 	%fd16, [%rd33+-64];
	ld.global.f64 	%fd17, [%rd18+-64];
	fma.rn.f64 	%fd18, %fd16, %fd17, %fd109;
	ld.global.f64 	%fd19, [%rd33+-56];
	ld.global.f64 	%fd20, [%rd18+-56];
	fma.rn.f64 	%fd21, %fd19, %fd20, %fd18;
	ld.global.f64 	%fd22, [%rd33+-48];
	ld.global.f64 	%fd23, [%rd18+-48];
	fma.rn.f64 	%fd24, %fd22, %fd23, %fd21;
	ld.global.f64 	%fd25, [%rd33+-40];
	ld.global.f64 	%fd26, [%rd18+-40];
	fma.rn.f64 	%fd27, %fd25, %fd26, %fd24;
	ld.global.f64 	%fd28, [%rd33+-32];
	ld.global.f64 	%fd29, [%rd18+-32];
	fma.rn.f64 	%fd30, %fd28, %fd29, %fd27;
	ld.global.f64 	%fd31, [%rd33+-24];
	ld.global.f64 	%fd32, [%rd18+-24];
	fma.rn.f64 	%fd33, %fd31, %fd32, %fd30;
	ld.global.f64 	%fd34, [%rd33+-16];
	ld.global.f64 	%fd35, [%rd18+-16];
	fma.rn.f64 	%fd36, %fd34, %fd35, %fd33;
	ld.global.f64 	%fd37, [%rd33+-8];
	ld.global.f64 	%fd38, [%rd18+-8];
	fma.rn.f64 	%fd39, %fd37, %fd38, %fd36;
	ld.global.f64 	%fd40, [%rd33];
	ld.global.f64 	%fd41, [%rd18];
	fma.rn.f64 	%fd42, %fd40, %fd41, %fd39;
	ld.global.f64 	%fd43, [%rd33+8];
	ld.global.f64 	%fd44, [%rd18+8];
	fma.rn.f64 	%fd45, %fd43, %fd44, %fd42;
	ld.global.f64 	%fd46, [%rd33+16];
	ld.global.f64 	%fd47, [%rd18+16];
	fma.rn.f64 	%fd48, %fd46, %fd47, %fd45;
	ld.global.f64 	%fd49, [%rd33+24];
	ld.global.f64 	%fd50, [%rd18+24];
	fma.rn.f64 	%fd51, %fd49, %fd50, %fd48;
	ld.global.f64 	%fd52, [%rd33+32];
	ld.global.f64 	%fd53, [%rd18+32];
	fma.rn.f64 	%fd54, %fd52, %fd53, %fd51;
	ld.global.f64 	%fd55, [%rd33+40];
	ld.global.f64 	%fd56, [%rd18+40];
	fma.rn.f64 	%fd57, %fd55, %fd56, %fd54;
	ld.global.f64 	%fd58, [%rd33+48];
	ld.global.f64 	%fd59, [%rd18+48];
	fma.rn.f64 	%fd60, %fd58, %fd59, %fd57;
	ld.global.f64 	%fd61, [%rd33+56];
	ld.global.f64 	%fd62, [%rd18+56];
	fma.rn.f64 	%fd109, %fd61, %fd62, %fd60;
	add.s32 	%r32, %r32, 16;
	add.s64 	%rd33, %rd33, 128;
	add.s32 	%r31, %r31, 16;
	setp.ne.s32 	%p4, %r32, 0;
	@%p4 bra 	$L__BB4_4;
$L__BB4_5:
	setp.eq.s32 	%p5, %r3, 0;
	@%p5 bra 	$L__BB4_14;
	and.b32  	%r11, %r23, 7;
	setp.lt.u32 	%p6, %r3, 8;
	@%p6 bra 	$L__BB4_8;
	mul.wide.u32 	%rd19, %r34, 8;
	add.s64 	%rd20, %rd2, %rd19;
	ld.global.f64 	%fd64, [%rd20];
	add.s32 	%r29, %r34, %r2;
	mul.wide.s32 	%rd21, %r29, 8;
	add.s64 	%rd22, %rd1, %rd21;
	ld.global.f64 	%fd65, [%rd22];
	fma.rn.f64 	%fd66, %fd64, %fd65, %fd109;
	ld.global.f64 	%fd67, [%rd20+8];
	ld.global.f64 	%fd68, [%rd22+8];
	fma.rn.f64 	%fd69, %fd67, %fd68, %fd66;
	ld.global.f64 	%fd70, [%rd20+16];
	ld.global.f64 	%fd71, [%rd22+16];
	fma.rn.f64 	%fd72, %fd70, %fd71, %fd69;
	ld.global.f64 	%fd73, [%rd20+24];
	ld.global.f64 	%fd74, [%rd22+24];
	fma.rn.f64 	%fd75, %fd73, %fd74, %fd72;
	ld.global.f64 	%fd76, [%rd20+32];
	ld.global.f64 	%fd77, [%rd22+32];
	fma.rn.f64 	%fd78, %fd76, %fd77, %fd75;
	ld.global.f64 	%fd79, [%rd20+40];
	ld.global.f64 	%fd80, [%rd22+40];
	fma.rn.f64 	%fd81, %fd79, %fd80, %fd78;
	ld.global.f64 	%fd82, [%rd20+48];
	ld.global.f64 	%fd83, [%rd22+48];
	fma.rn.f64 	%fd84, %fd82, %fd83, %fd81;
	ld.global.f64 	%fd85, [%rd20+56];
	ld.global.f64 	%fd86, [%rd22+56];
	fma.rn.f64 	%fd109, %fd85, %fd86, %fd84;
	add.s32 	%r34, %r34, 8;
$L__BB4_8:
	setp.eq.s32 	%p7, %r11, 0;
	@%p7 bra 	$L__BB4_14;
	and.b32  	%r14, %r23, 3;
	setp.lt.u32 	%p8, %r11, 4;
	@%p8 bra 	$L__BB4_11;
	mul.wide.u32 	%rd23, %r34, 8;
	add.s64 	%rd24, %rd2, %rd23;
	ld.global.f64 	%fd88, [%rd24];
	add.s32 	%r30, %r34, %r2;
	mul.wide.s32 	%rd25, %r30, 8;
	add.s64 	%rd26, %rd1, %rd25;
	ld.global.f64 	%fd89, [%rd26];
	fma.rn.f64 	%fd90, %fd88, %fd89, %fd109;
	ld.global.f64 	%fd91, [%rd24+8];
	ld.global.f64 	%fd92, [%rd26+8];
	fma.rn.f64 	%fd93, %fd91, %fd92, %fd90;
	ld.global.f64 	%fd94, [%rd24+16];
	ld.global.f64 	%fd95, [%rd26+16];
	fma.rn.f64 	%fd96, %fd94, %fd95, %fd93;
	ld.global.f64 	%fd97, [%rd24+24];
	ld.global.f64 	%fd98, [%rd26+24];
	fma.rn.f64 	%fd109, %fd97, %fd98, %fd96;
	add.s32 	%r34, %r34, 4;
$L__BB4_11:
	setp.eq.s32 	%p9, %r14, 0;
	@%p9 bra 	$L__BB4_14;
	add.s32 	%r37, %r34, %r2;
	mul.wide.u32 	%rd27, %r34, 8;
	add.s64 	%rd34, %rd2, %rd27;
	neg.s32 	%r36, %r14;
$L__BB4_13:
	.pragma "nounroll";
	mul.wide.s32 	%rd28, %r37, 8;
	add.s64 	%rd29, %rd1, %rd28;
	ld.global.f64 	%fd99, [%rd34];
	ld.global.f64 	%fd100, [%rd29];
	fma.rn.f64 	%fd109, %fd99, %fd100, %fd109;
	add.s32 	%r37, %r37, 1;
	add.s64 	%rd34, %rd34, 8;
	add.s32 	%r36, %r36, 1;
	setp.ne.s32 	%p10, %r36, 0;
	@%p10 bra 	$L__BB4_13;
$L__BB4_14:
	cvta.to.global.u64 	%rd30, %rd11;
	add.s64 	%rd32, %rd30, %rd15;
	st.global.f64 	[%rd32], %fd109;
$L__BB4_15:
	ret;

}


// ===== COMPILED SASS (sm_100) =====

	.target	sm_100

	.elftype	@"ET_EXEC"


//--------------------- .note.nv.tkinfo           --------------------------
	.section	.note.nv.tkinfo,"",@"SHT_NOTE"
	.sectionflags	@"SHF_NOTE_NV_TKINFO"
	.tkinfo
        /*0018*/ 	.word	0x00000002
        /*0030*/ 	.string	""
        /*0030*/ 	.string	"ptxas"
        /*0030*/ 	.string	"Cuda compilation tools, release 13.0, V13.0.88"
        /*0030*/ 	.string	"Build cuda_13.0.r13.0/compiler.36424714_0"
        /*0030*/ 	.string	"-arch sm_100 -m 64 "



//--------------------- .note.nv.cuinfo           --------------------------
	.section	.note.nv.cuinfo,"",@"SHT_NOTE"
	.sectionflags	@"SHF_NOTE_NV_CUINFO"
        /*0018*/ 	.short	0x0002
        /*001a*/ 	.short	0x0064
        /*001c*/ 	.short	0x0082
	.zero		2


//--------------------- .nv.info                  --------------------------
	.section	.nv.info,"",@"SHT_CUDA_INFO"
	.align	4


	//----- nvinfo : EIATTR_REGCOUNT
	.align		4
        /*0000*/ 	.byte	0x04, 0x2f
        /*0002*/ 	.short	(.L_1 - .L_0)
	.align		4
.L_0:
        /*0004*/ 	.word	index@(_Z11relu_kernelPdi)
        /*0008*/ 	.word	0x00000008


	//----- nvinfo : EIATTR_FRAME_SIZE
	.align		4
.L_1:
        /*000c*/ 	.byte	0x04, 0x11
        /*000e*/ 	.short	(.L_3 - .L_2)
	.align		4
.L_2:
        /*0010*/ 	.word	index@(_Z11relu_kernelPdi)
        /*0014*/ 	.word	0x00000000


	//----- nvinfo : EIATTR_REGCOUNT
	.align		4
.L_3:
        /*0018*/ 	.byte	0x04, 0x2f
        /*001a*/ 	.short	(.L_5 - .L_4)
	.align		4
.L_4:
        /*001c*/ 	.word	index@(_Z14softmax_kernelPdid)
        /*0020*/ 	.word	0x0000000e


	//----- nvinfo : EIATTR_FRAME_SIZE
	.align		4
.L_5:
        /*0024*/ 	.byte	0x04, 0x11
        /*0026*/ 	.short	(.L_7 - .L_6)
	.align		4
.L_6:
        /*0028*/ 	.word	index@(_Z14softmax_kernelPdid)
        /*002c*/ 	.word	0x00000000


	//----- nvinfo : EIATTR_REGCOUNT
	.align		4
.L_7:
        /*0030*/ 	.byte	0x04, 0x2f
        /*0032*/ 	.short	(.L_9 - .L_8)
	.align		4
.L_8:
        /*0034*/ 	.word	index@(_Z16normalize_kernelPdiS_)
        /*0038*/ 	.word	0x0000001a


	//----- nvinfo : EIATTR_FRAME_SIZE
	.align		4
.L_9:
        /*003c*/ 	.byte	0x04, 0x11
        /*003e*/ 	.short	(.L_11 - .L_10)
	.align		4
.L_10:
        /*0040*/ 	.word	index@($__internal_0_$__cuda_sm20_div_rn_f64_full)
        /*0044*/ 	.word	0x00000000


	//----- nvinfo : EIATTR_FRAME_SIZE
	.align		4
.L_11:
        /*0048*/ 	.byte	0x04, 0x11
        /*004a*/ 	.short	(.L_13 - .L_12)
	.align		4
.L_12:
        /*004c*/ 	.word	index@(_Z16normalize_kernelPdiS_)
        /*0050*/ 	.word	0x00000000


	//----- nvinfo : EIATTR_REGCOUNT
	.align		4
.L_13:
        /*0054*/ 	.byte	0x04, 0x2f
        /*0056*/ 	.short	(.L_15 - .L_14)
	.align		4
.L_14:
        /*0058*/ 	.word	index@(_Z37categorical_cross_entropy_loss_kernelPdS_iS_)
        /*005c*/ 	.word	0x00000016


	//----- nvinfo : EIATTR_FRAME_SIZE
	.align		4
.L_15:
        /*0060*/ 	.byte	0x04, 0x11
        /*0062*/ 	.short	(.L_17 - .L_16)
	.align		4
.L_16:
        /*0064*/ 	.word	index@(_Z37categorical_cross_entropy_loss_kernelPdS_iS_)
        /*0068*/ 	.word	0x00000000


	//----- nvinfo : EIATTR_REGCOUNT
	.align		4
.L_17:
        /*006c*/ 	.byte	0x04, 0x2f
        /*006e*/ 	.short	(.L_19 - .L_18)
	.align		4
.L_18:
        /*0070*/ 	.word	index@(_Z14layerInfKernelPdS_iS_iS_)
        /*0074*/ 	.word	0x00000020


	//----- nvinfo : EIATTR_FRAME_SIZE
	.align		4
.L_19:
        /*0078*/ 	.byte	0x04, 0x11
        /*007a*/ 	.short	(.L_21 - .L_20)
	.align		4
.L_20:
        /*007c*/ 	.word	index@(_Z14layerInfKernelPdS_iS_iS_)
        /*0080*/ 	.word	0x00000000


	//----- nvinfo : EIATTR_MIN_STACK_SIZE
	.align		4
.L_21:
        /*0084*/ 	.byte	0x04, 0x12
        /*0086*/ 	.short	(.L_23 - .L_22)
	.align		4
.L_22:
        /*0088*/ 	.word	index@(_Z14layerInfKernelPdS_iS_iS_)
        /*008c*/ 	.word	0x00000000


	//----- nvinfo : EIATTR_MIN_STACK_SIZE
	.align		4
.L_23:
        /*0090*/ 	.byte	0x04, 0x12
        /*0092*/ 	.short	(.L_25 - .L_24)
	.align		4
.L_24:
        /*0094*/ 	.word	index@(_Z37categorical_cross_entropy_loss_kernelPdS_iS_)
        /*0098*/ 	.word	0x00000000


	//----- nvinfo : EIATTR_MIN_STACK_SIZE
	.align		4
.L_25:
        /*009c*/ 	.byte	0x04, 0x12
        /*009e*/ 	.short	(.L_27 - .L_26)
	.align		4
.L_26:
        /*00a0*/ 	.word	index@(_Z16normalize_kernelPdiS_)
        /*00a4*/ 	.word	0x00000000


	//----- nvinfo : EIATTR_MIN_STACK_SIZE
	.align		4
.L_27:
        /*00a8*/ 	.byte	0x04, 0x12
        /*00aa*/ 	.short	(.L_29 - .L_28)
	.align		4
.L_28:
        /*00ac*/ 	.word	index@(_Z14softmax_kernelPdid)
        /*00b0*/ 	.word	0x00000000


	//----- nvinfo : EIATTR_MIN_STACK_SIZE
	.align		4
.L_29:
        /*00b4*/ 	.byte	0x04, 0x12
        /*00b6*/ 	.short	(.L_31 - .L_30)
	.align		4
.L_30:
        /*00b8*/ 	.word	index@(_Z11relu_kernelPdi)
        /*00bc*/ 	.word	0x00000000
.L_31:


//--------------------- .nv.compat                --------------------------
	.section	.nv.compat,"",@"SHT_CUDA_COMPAT_INFO"
	.align	4
        /*0000*/ 	.byte	0x02, 0x09, 0x00, 0x00, 0x02, 0x02, 0x01, 0x00, 0x02, 0x05, 0x05, 0x00, 0x03, 0x07, 0x01, 0x01
        /*0010*/ 	.byte	0x02, 0x03, 0x00, 0x00, 0x02, 0x06, 0x01, 0x00, 0x04, 0x0b, 0x08, 0x00, 0x01, 0x00, 0x00, 0x00
        /*0020*/ 	.byte	0x00, 0x00, 0x00, 0x00


//--------------------- .nv.info._Z14layerInfKernelPdS_iS_iS_ --------------------------
	.section	.nv.info._Z14layerInfKernelPdS_iS_iS_,"",@"SHT_CUDA_INFO"
	.sectionflags	@""
	.align	4


	//----- nvinfo : EIATTR_CUDA_API_VERSION
	.align		4
        /*0000*/ 	.byte	0x04, 0x37
        /*0002*/ 	.short	(.L_33 - .L_32)
.L_32:
        /*0004*/ 	.word	0x00000082


	//----- nvinfo : EIATTR_KPARAM_INFO
	.align		4
.L_33:
        /*0008*/ 	.byte	0x04, 0x17
        /*000a*/ 	.short	(.L_35 - .L_34)
.L_34:
        /*000c*/ 	.word	0x00000000
        /*0010*/ 	.short	0x0005
        /*0012*/ 	.short	0x0028
        /*0014*/ 	.byte	0x00, 0xf5, 0x21, 0x00


	//----- nvinfo : EIATTR_KPARAM_INFO
	.align		4
.L_35:
        /*0018*/ 	.byte	0x04, 0x17
        /*001a*/ 	.short	(.L_37 - .L_36)
.L_36:
        /*001c*/ 	.word	0x00000000
        /*0020*/ 	.short	0x0004
        /*0022*/ 	.short	0x0020
        /*0024*/ 	.byte	0x00, 0xf0, 0x11, 0x00


	//----- nvinfo : EIATTR_KPARAM_INFO
	.align		4
.L_37:
        /*0028*/ 	.byte	0x04, 0x17
        /*002a*/ 	.short	(.L_39 - .L_38)
.L_38:
        /*002c*/ 	.word	0x00000000
        /*0030*/ 	.short	0x0003
        /*0032*/ 	.short	0x0018
        /*0034*/ 	.byte	0x00, 0xf5, 0x21, 0x00


	//----- nvinfo : EIATTR_KPARAM_INFO
	.align		4
.L_39:
        /*0038*/ 	.byte	0x04, 0x17
        /*003a*/ 	.short	(.L_41 - .L_40)
.L_40:
        /*003c*/ 	.word	0x00000000
        /*0040*/ 	.short	0x0002
        /*0042*/ 	.short	0x0010
        /*0044*/ 	.byte	0x00, 0xf0, 0x11, 0x00


	//----- nvinfo : EIATTR_KPARAM_INFO
	.align		4
.L_41:
        /*0048*/ 	.byte	0x04, 0x17
        /*004a*/ 	.short	(.L_43 - .L_42)
.L_42:
        /*004c*/ 	.word	0x00000000
        /*0050*/ 	.short	0x0001
        /*0052*/ 	.short	0x0008
        /*0054*/ 	.byte	0x00, 0xf5, 0x21, 0x00


	//----- nvinfo : EIATTR_KPARAM_INFO
	.align		4
.L_43:
        /*0058*/ 	.byte	0x04, 0x17
        /*005a*/ 	.short	(.L_45 - .L_44)
.L_44:
        /*005c*/ 	.word	0x00000000
        /*0060*/ 	.short	0x0000
        /*0062*/ 	.short	0x0000
        /*0064*/ 	.byte	0x00, 0xf5, 0x21, 0x00


	//----- nvinfo : EIATTR_SPARSE_MMA_MASK
	.align		4
.L_45:
        /*0068*/ 	.byte	0x03, 0x50
        /*006a*/ 	.short	0x0000


	//----- nvinfo : EIATTR_MAXREG_COUNT
	.align		4
        /*006c*/ 	.byte	0x03, 0x1b
        /*006e*/ 	.short	0x00ff


	//----- nvinfo : EIATTR_MERCURY_ISA_VERSION
	.align		4
        /*0070*/ 	.byte	0x03, 0x5f
        /*0072*/ 	.short	0x0101


	//----- nvinfo : EIATTR_VRC_CTA_INIT_COUNT
	.align		4
        /*0074*/ 	.byte	0x02, 0x4a
	.zero		1
	.zero		1


	//----- nvinfo : EIATTR_EXIT_INSTR_OFFSETS
	.align		4
        /*0078*/ 	.byte	0x04, 0x1c
        /*007a*/ 	.short	(.L_47 - .L_46)


	//   ....[0]....
.L_46:
        /*007c*/ 	.word	0x00000070


	//   ....[1]....
        /*0080*/ 	.word	0x00000ad0


	//----- nvinfo : EIATTR_CBANK_PARAM_SIZE
	.align		4
.L_47:
        /*0084*/ 	.byte	0x03, 0x19
        /*0086*/ 	.short	0x0030


	//----- nvinfo : EIATTR_PARAM_CBANK
	.align		4
        /*0088*/ 	.byte	0x04, 0x0a
        /*008a*/ 	.short	(.L_49 - .L_48)
	.align		4
.L_48:
        /*008c*/ 	.word	index@(.nv.constant0._Z14layerInfKernelPdS_iS_iS_)
        /*0090*/ 	.short	0x0380
        /*0092*/ 	.short	0x0030


	//----- nvinfo : EIATTR_SW_WAR
	.align		4
.L_49:
        /*0094*/ 	.byte	0x04, 0x36
        /*0096*/ 	.short	(.L_51 - .L_50)
.L_50:
        /*0098*/ 	.word	0x00000008
.L_51:


//--------------------- .nv.info._Z37categorical_cross_entropy_loss_kernelPdS_iS_ --------------------------
	.section	.nv.info._Z37categorical_cross_entropy_loss_kernelPdS_iS_,"",@"SHT_CUDA_INFO"
	.sectionflags	@""
	.align	4


	//----- nvinfo : EIATTR_CUDA_API_VERSION
	.align		4
        /*0000*/ 	.byte	0x04, 0x37
        /*0002*/ 	.short	(.L_53 - .L_52)
.L_52:
        /*0004*/ 	.word	0x00000082


	//----- nvinfo : EIATTR_KPARAM_INFO
	.align		4
.L_53:
        /*0008*/ 	.byte	0x04, 0x17
        /*000a*/ 	.short	(.L_55 - .L_54)
.L_54:
        /*000c*/ 	.word	0x00000000
        /*0010*/ 	.short	0x0003
        /*0012*/ 	.short	0x0018
        /*0014*/ 	.byte	0x00, 0xf5, 0x21, 0x00


	//----- nvinfo : EIATTR_KPARAM_INFO
	.align		4
.L_55:
        /*0018*/ 	.byte	0x04, 0x17
        /*001a*/ 	.short	(.L_57 - .L_56)
.L_56:
        /*001c*/ 	.word	0x00000000
        /*0020*/ 	.short	0x0002
        /*0022*/ 	.short	0x0010
        /*0024*/ 	.byte	0x00, 0xf0, 0x11, 0x00


	//----- nvinfo : EIATTR_KPARAM_INFO
	.align		4
.L_57:
        /*0028*/ 	.byte	0x04, 0x17
        /*002a*/ 	.short	(.L_59 - .L_58)
.L_58:
        /*002c*/ 	.word	0x00000000
        /*0030*/ 	.short	0x0001
        /*0032*/ 	.short	0x0008
        /*0034*/ 	.byte	0x00, 0xf5, 0x21, 0x00


	//----- nvinfo : EIATTR_KPARAM_INFO
	.align		4
.L_59:
        /*0038*/ 	.byte	0x04, 0x17
        /*003a*/ 	.short	(.L_61 - .L_60)
.L_60:
        /*003c*/ 	.word	0x00000000
        /*0040*/ 	.short	0x0000
        /*0042*/ 	.short	0x0000
        /*0044*/ 	.byte	0x00, 0xf5, 0x21, 0x00


	//----- nvinfo : EIATTR_SPARSE_MMA_MASK
	.align		4
.L_61:
        /*0048*/ 	.byte	0x03, 0x50
        /*004a*/ 	.short	0x0000


	//----- nvinfo : EIATTR_MAXREG_COUNT
	.align		4
        /*004c*/ 	.byte	0x03, 0x1b
        /*004e*/ 	.short	0x00ff


	//----- nvinfo : EIATTR_NUM_BARRIERS
	.align		4
        /*0050*/ 	.byte	0x02, 0x4c
        /*0052*/ 	.byte	0x01
	.zero		1


	//----- nvinfo : EIATTR_MERCURY_ISA_VERSION
	.align		4
        /*0054*/ 	.byte	0x03, 0x5f
        /*0056*/ 	.short	0x0101


	//----- nvinfo : EIATTR_VRC_CTA_INIT_COUNT
	.align		4
        /*0058*/ 	.byte	0x02, 0x4a
	.zero		1
	.zero		1


	//----- nvinfo : EIATTR_EXIT_INSTR_OFFSETS
	.align		4
        /*005c*/ 	.byte	0x04, 0x1c
        /*005e*/ 	.short	(.L_63 - .L_62)


	//   ....[0]....
.L_62:
        /*0060*/ 	.word	0x00000770


	//   ....[1]....
        /*0064*/ 	.word	0x000007e0


	//----- nvinfo : EIATTR_CRS_STACK_SIZE
	.align		4
.L_63:
        /*0068*/ 	.byte	0x04, 0x1e
        /*006a*/ 	.short	(.L_65 - .L_64)
.L_64:
        /*006c*/ 	.word	0x00000000


	//----- nvinfo : EIATTR_CBANK_PARAM_SIZE
	.align		4
.L_65:
        /*0070*/ 	.byte	0x03, 0x19
        /*0072*/ 	.short	0x0020


	//----- nvinfo : EIATTR_PARAM_CBANK
	.align		4
        /*0074*/ 	.byte	0x04, 0x0a
        /*0076*/ 	.short	(.L_67 - .L_66)
	.align		4
.L_66:
        /*0078*/ 	.word	index@(.nv.constant0._Z37categorical_cross_entropy_loss_kernelPdS_iS_)
        /*007c*/ 	.short	0x0380
        /*007e*/ 	.short	0x0020


	//----- nvinfo : EIATTR_SW_WAR
	.align		4
.L_67:
        /*0080*/ 	.byte	0x04, 0x36
        /*0082*/ 	.short	(.L_69 - .L_68)
.L_68:
        /*0084*/ 	.word	0x00000008
.L_69:


//--------------------- .nv.info._Z16normalize_kernelPdiS_ --------------------------
	.section	.nv.info._Z16normalize_kernelPdiS_,"",@"SHT_CUDA_INFO"
	.sectionflags	@""
	.align	4


	//----- nvinfo : EIATTR_CUDA_API_VERSION
	.align		4
        /*0000*/ 	.byte	0x04, 0x37
        /*0002*/ 	.short	(.L_71 - .L_70)
.L_70:
        /*0004*/ 	.word	0x00000082


	//----- nvinfo : EIATTR_KPARAM_INFO
	.align		4
.L_71:
        /*0008*/ 	.byte	0x04, 0x17
        /*000a*/ 	.short	(.L_73 - .L_72)
.L_72:
        /*000c*/ 	.word	0x00000000
        /*0010*/ 	.short	0x0002
        /*0012*/ 	.short	0x0010
        /*0014*/ 	.byte	0x00, 0xf5, 0x21, 0x00


	//----- nvinfo : EIATTR_KPARAM_INFO
	.align		4
.L_73:
        /*0018*/ 	.byte	0x04, 0x17
        /*001a*/ 	.short	(.L_75 - .L_74)
.L_74:
        /*001c*/ 	.word	0x00000000
        /*0020*/ 	.short	0x0001
        /*0022*/ 	.short	0x0008
        /*0024*/ 	.byte	0x00, 0xf0, 0x11, 0x00


	//----- nvinfo : EIATTR_KPARAM_INFO
	.align		4
.L_75:
        /*0028*/ 	.byte	0x04, 0x17
        /*002a*/ 	.short	(.L_77 - .L_76)
.L_76:
        /*002c*/ 	.word	0x00000000
        /*0030*/ 	.short	0x0000
        /*0032*/ 	.short	0x0000
        /*0034*/ 	.byte	0x00, 0xf5, 0x21, 0x00


	//----- nvinfo : EIATTR_SPARSE_MMA_MASK
	.align		4
.L_77:
        /*0038*/ 	.byte	0x03, 0x50
        /*003a*/ 	.short	0x0000


	//----- nvinfo : EIATTR_MAXREG_COUNT
	.align		4
        /*003c*/ 	.byte	0x03, 0x1b
        /*003e*/ 	.short	0x00ff


	//----- nvinfo : EIATTR_MERCURY_ISA_VERSION
	.align		4
        /*0040*/ 	.byte	0x03, 0x5f
        /*0042*/ 	.short	0x0101


	//----- nvinfo : EIATTR_VRC_CTA_INIT_COUNT
	.align		4
        /*0044*/ 	.byte	0x02, 0x4a
	.zero		1
	.zero		1


	//----- nvinfo : EIATTR_EXIT_INSTR_OFFSETS
	.align		4
        /*0048*/ 	.byte	0x04, 0x1c
        /*004a*/ 	.short	(.L_79 - .L_78)


	//   ....[0]....
.L_78:
        /*004c*/ 	.word	0x00000070


	//   ....[1]....
        /*0050*/ 	.word	0x00000230


	//----- nvinfo : EIATTR_CRS_STACK_SIZE
	.align		4
.L_79:
        /*0054*/ 	.byte	0x04, 0x1e
        /*0056*/ 	.short	(.L_81 - .L_80)
.L_80:
        /*0058*/ 	.word	0x00000000


	//----- nvinfo : EIATTR_CBANK_PARAM_SIZE
	.align		4
.L_81:
        /*005c*/ 	.byte	0x03, 0x19
        /*005e*/ 	.short	0x0018


	//----- nvinfo : EIATTR_PARAM_CBANK
	.align		4
        /*0060*/ 	.byte	0x04, 0x0a
        /*0062*/ 	.short	(.L_83 - .L_82)
	.align		4
.L_82:
        /*0064*/ 	.word	index@(.nv.constant0._Z16normalize_kernelPdiS_)
        /*0068*/ 	.short	0x0380
        /*006a*/ 	.short	0x0018


	//----- nvinfo : EIATTR_SW_WAR
	.align		4
.L_83:
        /*006c*/ 	.byte	0x04, 0x36
        /*006e*/ 	.short	(.L_85 - .L_84)
.L_84:
        /*0070*/ 	.word	0x00000008
.L_85:


//--------------------- .nv.info._Z14softmax_kernelPdid --------------------------
	.section	.nv.info._Z14softmax_kernelPdid,"",@"SHT_CUDA_INFO"
	.sectionflags	@""
	.align	4


	//----- nvinfo : EIATTR_CUDA_API_VERSION
	.align		4
        /*0000*/ 	.byte	0x04, 0x37
        /*0002*/ 	.short	(.L_87 - .L_86)
.L_86:
        /*0004*/ 	.word	0x00000082


	//----- nvinfo : EIATTR_KPARAM_INFO
	.align		4
.L_87:
        /*0008*/ 	.byte	0x04, 0x17
        /*000a*/ 	.short	(.L_89 - .L_88)
.L_88:
        /*000c*/ 	.word	0x00000000
        /*0010*/ 	.short	0x0002
        /*0012*/ 	.short	0x0010
        /*0014*/ 	.byte	0x00, 0xf0, 0x21, 0x00


	//----- nvinfo : EIATTR_KPARAM_INFO
	.align		4
.L_89:
        /*0018*/ 	.byte	0x04, 0x17
        /*001a*/ 	.short	(.L_91 - .L_90)
.L_90:
        /*001c*/ 	.word	0x00000000
        /*0020*/ 	.short	0x0001
        /*0022*/ 	.short	0x0008
        /*0024*/ 	.byte	0x00, 0xf0, 0x11, 0x00


	//----- nvinfo : EIATTR_KPARAM_INFO
	.align		4
.L_91:
        /*0028*/ 	.byte	0x04, 0x17
        /*002a*/ 	.short	(.L_93 - .L_92)
.L_92:
        /*002c*/ 	.word	0x00000000
        /*0030*/ 	.short	0x0000
        /*0032*/ 	.short	0x0000
        /*0034*/ 	.byte	0x00, 0xf5, 0x21, 0x00


	//----- nvinfo : EIATTR_SPARSE_MMA_MASK
	.align		4
.L_93:
        /*0038*/ 	.byte	0x03, 0x50
        /*003a*/ 	.short	0x0000


	//----- nvinfo : EIATTR_MAXREG_COUNT
	.align		4
        /*003c*/ 	.byte	0x03, 0x1b
        /*003e*/ 	.short	0x00ff


	//----- nvinfo : EIATTR_MERCURY_ISA_VERSION
	.align		4
        /*0040*/ 	.byte	0x03, 0x5f
        /*0042*/ 	.short	0x0101


	//----- nvinfo : EIATTR_VRC_CTA_INIT_COUNT
	.align		4
        /*0044*/ 	.byte	0x02, 0x4a
	.zero		1
	.zero		1


	//----- nvinfo : EIATTR_EXIT_INSTR_OFFSETS
	.align		4
        /*0048*/ 	.byte	0x04, 0x1c
        /*004a*/ 	.short	(.L_95 - .L_94)


	//   ....[0]....
.L_94:
        /*004c*/ 	.word	0x00000070


	//   ....[1]....
        /*0050*/ 	.word	0x000004a0


	//----- nvinfo : EIATTR_CRS_STACK_SIZE
	.align		4
.L_95:
        /*0054*/ 	.byte	0x04, 0x1e
        /*0056*/ 	.short	(.L_97 - .L_96)
.L_96:
        /*0058*/ 	.word	0x00000000


	//----- nvinfo : EIATTR_CBANK_PARAM_SIZE
	.align		4
.L_97:
        /*005c*/ 	.byte	0x03, 0x19
        /*005e*/ 	.short	0x0018


	//----- nvinfo : EIATTR_PARAM_CBANK
	.align		4
        /*0060*/ 	.byte	0x04, 0x0a
        /*0062*/ 	.short	(.L_99 - .L_98)
	.align		4
.L_98:
        /*0064*/ 	.word	index@(.nv.constant0._Z14softmax_kernelPdid)
        /*0068*/ 	.short	0x0380
        /*006a*/ 	.short	0x0018


	//----- nvinfo : EIATTR_SW_WAR
	.align		4
.L_99:
        /*006c*/ 	.byte	0x04, 0x36
        /*006e*/ 	.short	(.L_101 - .L_100)
.L_100:
        /*0070*/ 	.word	0x00000008
.L_101:


//--------------------- .nv.info._Z11relu_kernelPdi --------------------------
	.section	.nv.info._Z11relu_kernelPdi,"",@"SHT_CUDA_INFO"
	.sectionflags	@""
	.align	4


	//----- nvinfo : EIATTR_CUDA_API_VERSION
	.align		4
        /*0000*/ 	.byte	0x04, 0x37
        /*0002*/ 	.short	(.L_103 - .L_102)
.L_102:
        /*0004*/ 	.word	0x00000082


	//----- nvinfo : EIATTR_KPARAM_INFO
	.align		4
.L_103:
        /*0008*/ 	.byte	0x04, 0x17
        /*000a*/ 	.short	(.L_105 - .L_104)
.L_104:
        /*000c*/ 	.word	0x00000000
        /*0010*/ 	.short	0x0001
        /*0012*/ 	.short	0x0008
        /*0014*/ 	.byte	0x00, 0xf0, 0x11, 0x00


	//----- nvinfo : EIATTR_KPARAM_INFO
	.align		4
.L_105:
        /*0018*/ 	.byte	0x04, 0x17
        /*001a*/ 	.short	(.L_107 - .L_106)
.L_106:
        /*001c*/ 	.word	0x00000000
        /*0020*/ 	.short	0x0000
        /*0022*/ 	.short	0x0000
        /*0024*/ 	.byte	0x00, 0xf5, 0x21, 0x00


	//----- nvinfo : EIATTR_SPARSE_MMA_MASK
	.align		4
.L_107:
        /*0028*/ 	.byte	0x03, 0x50
        /*002a*/ 	.short	0x0000


	//----- nvinfo : EIATTR_MAXREG_COUNT
	.align		4
        /*002c*/ 	.byte	0x03, 0x1b
        /*002e*/ 	.short	0x00ff


	//----- nvinfo : EIATTR_MERCURY_ISA_VERSION
	.align		4
        /*0030*/ 	.byte	0x03, 0x5f
        /*0032*/ 	.short	0x0101


	//----- nvinfo : EIATTR_VRC_CTA_INIT_COUNT
	.align		4
        /*0034*/ 	.byte	0x02, 0x4a
	.zero		1
	.zero		1


	//----- nvinfo : EIATTR_EXIT_INSTR_OFFSETS
	.align		4
        /*0038*/ 	.byte	0x04, 0x1c
        /*003a*/ 	.short	(.L_109 - .L_108)


	//   ....[0]....
.L_108:
        /*003c*/ 	.word	0x00000070


	//   ....[1]....
        /*0040*/ 	.word	0x000000d0


	//   ....[2]....
        /*0044*/ 	.word	0x000000f0


	//----- nvinfo : EIATTR_CBANK_PARAM_SIZE
	.align		4
.L_109:
        /*0048*/ 	.byte	0x03, 0x19
        /*004a*/ 	.short	0x000c


	//----- nvinfo : EIATTR_PARAM_CBANK
	.align		4
        /*004c*/ 	.byte	0x04, 0x0a
        /*004e*/ 	.short	(.L_111 - .L_110)
	.align		4
.L_110:
        /*0050*/ 	.word	index@(.nv.constant0._Z11relu_kernelPdi)
        /*0054*/ 	.short	0x0380
        /*0056*/ 	.short	0x000c


	//----- nvinfo : EIATTR_SW_WAR
	.align		4
.L_111:
        /*0058*/ 	.byte	0x04, 0x36
        /*005a*/ 	.short	(.L_113 - .L_112)
.L_112:
        /*005c*/ 	.word	0x00000008
.L_113:


//--------------------- .nv.callgraph             --------------------------
	.section	.nv.callgraph,"",@"SHT_CUDA_CALLGRAPH"
	.align	4
	.sectionentsize	8
	.align		4
        /*0000*/ 	.word	0x00000000
	.align		4
        /*0004*/ 	.word	0xffffffff
	.align		4
        /*0008*/ 	.word	0x00000000
	.align		4
        /*000c*/ 	.word	0xfffffffe
	.align		4
        /*0010*/ 	.word	0x00000000
	.align		4
        /*0014*/ 	.word	0xfffffffd
	.align		4
        /*0018*/ 	.word	0x00000000
	.align		4
        /*001c*/ 	.word	0xfffffffc


//--------------------- .text._Z14layerInfKernelPdS_iS_iS_ --------------------------
	.section	.text._Z14layerInfKernelPdS_iS_iS_,"ax",@progbits
	.align	128
        .global         _Z14layerInfKernelPdS_iS_iS_
        .type           _Z14layerInfKernelPdS_iS_iS_,@function
        .size           _Z14layerInfKernelPdS_iS_iS_,(.L_x_27 - _Z14layerInfKernelPdS_iS_iS_)
        .other          _Z14layerInfKernelPdS_iS_iS_,@"STO_CUDA_ENTRY STV_DEFAULT"
_Z14layerInfKernelPdS_iS_iS_:
.text._Z14layerInfKernelPdS_iS_iS_:
[----:B------:R-:W-:Y:S01]  /*0000*/  LDC R1, c[0x0][0x37c] ;  /* 0x0000df00ff017b82 */ /* 0x000fe20000000800 */
[----:B------:R-:W0:Y:S07]  /*0010*/  S2R R3, SR_TID.X ;  /* 0x0000000000037919 */ /* 0x000e2e0000002100 */
[----:B------:R-:W0:Y:S01]  /*0020*/  S2UR UR4, SR_CTAID.X ;  /* 0x00000000000479c3 */ /* 0x000e220000002500 */
[----:B------:R-:W1:Y:S07]  /*0030*/  LDCU UR5, c[0x0][0x390] ;  /* 0x00007200ff0577ac */ /* 0x000e6e0008000800 */
[----:B------:R-:W0:Y:S02]  /*0040*/  LDC R0, c[0x0][0x360] ;  /* 0x0000d800ff007b82 */ /* 0x000e240000000800 */
[----:B0-----:R-:W-:-:S05]  /*0050*/  IMAD R0, R0, UR4, R3 ;  /* 0x0000000400007c24 */ /* 0x001fca000f8e0203 */
[----:B-1----:R-:W-:-:S13]  /*0060*/  ISETP.GE.AND P0, PT, R0, UR5, PT ;  /* 0x0000000500007c0c */ /* 0x002fda000bf06270 */
[----:B------:R-:W-:Y:S05]  /*0070*/  @P0 EXIT ;  /* 0x000000000000094d */ /* 0x000fea0003800000 */
[----:B------:R-:W0:Y:S01]  /*0080*/  LDC.64 R24, c[0x0][0x388] ;  /* 0x0000e200ff187b82 */ /* 0x000e220000000a00 */
[----:B------:R-:W1:Y:S01]  /*0090*/  LDCU.64 UR12, c[0x0][0x358] ;  /* 0x00006b00ff0c77ac */ /* 0x000e620008000a00 */
[----:B------:R-:W2:Y:S01]  /*00a0*/  LDCU UR8, c[0x0][0x3a0] ;  /* 0x00007400ff0877ac */ /* 0x000ea20008000800 */
[----:B0-----:R-:W-:-:S06]  /*00b0*/  IMAD.WIDE R24, R0, 0x8, R24 ;  /* 0x0000000800187825 */ /* 0x001fcc00078e0218 */
[----:B-1----:R-:W5:Y:S01]  /*00c0*/  LDG.E.64 R24, desc[UR12][R24.64] ;  /* 0x0000000c18187981 */ /* 0x002f62000c1e1b00 */
[----:B--2---:R-:W-:-:S09]  /*00d0*/  UISETP.GE.AND UP0, UPT, UR8, 0x1, UPT ;  /* 0x000000010800788c */ /* 0x004fd2000bf06270 */
[----:B------:R-:W-:Y:S05]  /*00e0*/  BRA.U !UP0, `(.L_x_0) ;  /* 0x00000009086c7547 */ /* 0x000fea000b800000 */
[----:B------:R-:W-:Y:S01]  /*00f0*/  UISETP.GE.U32.AND UP1, UPT, UR8, 0x10, UPT ;  /* 0x000000100800788c */ /* 0x000fe2000bf26070 */
[----:B------:R-:W-:Y:S01]  /*0100*/  HFMA2 R3, -RZ, RZ, 0, 0 ;  /* 0x00000000ff037431 */ /* 0x000fe200000001ff */
[----:B------:R-:W-:Y:S02]  /*0110*/  ULOP3.LUT UR9, UR8, 0xf, URZ, 0xc0, !UPT ;  /* 0x0000000f08097892 */ /* 0x000fe4000f8ec0ff */
[----:B------:R-:W-:Y:S02]  /*0120*/  IMAD R2, R0, UR8, RZ ;  /* 0x0000000800027c24 */ /* 0x000fe4000f8e02ff */
[----:B------:R-:W-:-:S03]  /*0130*/  UISETP.NE.AND UP0, UPT, UR9, URZ, UPT ;  /* 0x000000ff0900728c */ /* 0x000fc6000bf05270 */
[----:B------:R-:W-:Y:S08]  /*0140*/  BRA.U !UP1, `(.L_x_1) ;  /* 0x00000005091c7547 */ /* 0x000ff0000b800000 */
[----:B------:R-:W0:Y:S01]  /*0150*/  LDCU.64 UR6, c[0x0][0x398] ;  /* 0x00007300ff0677ac */ /* 0x000e220008000a00 */
[----:B------:R-:W-:Y:S01]  /*0160*/  MOV R26, R2 ;  /* 0x00000002001a7202 */ /* 0x000fe20000000f00 */
[----:B------:R-:W1:Y:S01]  /*0170*/  LDCU.64 UR4, c[0x0][0x380] ;  /* 0x00007000ff0477ac */ /* 0x000e620008000a00 */
[----:B------:R-:W-:-:S04]  /*0180*/  ULOP3.LUT UR10, UR8, 0x7ffffff0, URZ, 0xc0, !UPT ;  /* 0x7ffffff0080a7892 */ /* 0x000fc8000f8ec0ff */
[----:B------:R-:W-:Y:S02]  /*0190*/  UIADD3 UR11, UPT, UPT, -UR10, URZ, URZ ;  /* 0x000000ff0a0b7290 */ /* 0x000fe4000fffe1ff */
[----:B------:R-:W-:Y:S01]  /*01a0*/  IMAD.U32 R3, RZ, RZ, UR10 ;  /* 0x0000000aff037e24 */ /* 0x000fe2000f8e00ff */
[----:B0-----:R-:W-:-:S04]  /*01b0*/  UIADD3 UR6, UP1, UPT, UR6, 0x40, URZ ;  /* 0x0000004006067890 */ /* 0x001fc8000ff3e0ff */
[----:B------:R-:W-:Y:S02]  /*01c0*/  UIADD3.X UR7, UPT, UPT, URZ, UR7, URZ, UP1, !UPT ;  /* 0x00000007ff077290 */ /* 0x000fe40008ffe4ff */
[----:B-1----:R-:W-:Y:S01]  /*01d0*/  UIADD3 UR4, UP2, UPT, UR4, 0x40, URZ ;  /* 0x0000004004047890 */ /* 0x002fe2000ff5e0ff */
[----:B------:R-:W-:-:S03]  /*01e0*/  MOV R10, UR6 ;  /* 0x00000006000a7c02 */ /* 0x000fc60008000f00 */
[----:B------:R-:W-:Y:S01]  /*01f0*/  IMAD.U32 R11, RZ, RZ, UR7 ;  /* 0x00000007ff0b7e24 */ /* 0x000fe2000f8e00ff */
[----:B------:R-:W-:-:S12]  /*0200*/  UIADD3.X UR5, UPT, UPT, URZ, UR5, URZ, UP2, !UPT ;  /* 0x00000005ff057290 */ /* 0x000fd800097fe4ff */
.L_x_2:
[----:B------:R-:W-:Y:S01]  /*0210*/  MOV R4, UR4 ;  /* 0x0000000400047c02 */ /* 0x000fe20008000f00 */
[----:B------:R-:W-:Y:S01]  /*0220*/  IMAD.MOV.U32 R6, RZ, RZ, R10 ;  /* 0x000000ffff067224 */ /* 0x000fe200078e000a */
[----:B------:R-:W-:Y:S02]  /*0230*/  MOV R5, UR5 ;  /* 0x0000000500057c02 */ /* 0x000fe40008000f00 */
[----:B------:R-:W-:Y:S01]  /*0240*/  MOV R7, R11 ;  /* 0x0000000b00077202 */ /* 0x000fe20000000f00 */
[----:B------:R-:W-:-:S04]  /*0250*/  IMAD.WIDE R4, R26, 0x8, R4 ;  /* 0x000000081a047825 */ /* 0x000fc800078e0204 */
[----:B------:R-:W2:Y:S04]  /*0260*/  LDG.E.64 R22, desc[UR12][R6.64+-0x40] ;  /* 0xffffc00c06167981 */ /* 0x000ea8000c1e1b00 */
[----:B------:R-:W2:Y:S04]  /*0270*/  LDG.E.64 R12, desc[UR12][R4.64+-0x40] ;  /* 0xffffc00c040c7981 */ /* 0x000ea8000c1e1b00 */
[----:B------:R-:W3:Y:S04]  /*0280*/  LDG.E.64 R16, desc[UR12][R6.64+-0x38] ;  /* 0xffffc80c06107981 */ /* 0x000ee8000c1e1b00 */
[----:B------:R-:W3:Y:S04]  /*0290*/  LDG.E.64 R20, desc[UR12][R4.64+-0x38] ;  /* 0xffffc80c04147981 */ /* 0x000ee8000c1e1b00 */
[----:B------:R-:W4:Y:S04]  /*02a0*/  LDG.E.64 R10, desc[UR12][R6.64+-0x30] ;  /* 0xffffd00c060a7981 */ /* 0x000f28000c1e1b00 */
[----:B------:R-:W4:Y:S04]  /*02b0*/  LDG.E.64 R14, desc[UR12][R4.64+-0x30] ;  /* 0xffffd00c040e7981 */ /* 0x000f28000c1e1b00 */
[----:B------:R-:W4:Y:S04]  /*02c0*/  LDG.E.64 R8, desc[UR12][R6.64+-0x28] ;  /* 0xffffd80c06087981 */ /* 0x000f28000c1e1b00 */
[----:B------:R-:W4:Y:S01]  /*02d0*/  LDG.E.64 R18, desc[UR12][R4.64+-0x28] ;  /* 0xffffd80c04127981 */ /* 0x000f22000c1e1b00 */
[----:B--2--5:R-:W-:-:S03]  /*02e0*/  DFMA R22, R22, R12, R24 ;  /* 0x0000000c1616722b */ /* 0x024fc60000000018 */
[----:B------:R-:W2:Y:S04]  /*02f0*/  LDG.E.64 R12, desc[UR12][R6.64+-0x20] ;  /* 0xffffe00c060c7981 */ /* 0x000ea8000c1e1b00 */
[----:B------:R-:W2:Y:S01]  /*0300*/  LDG.E.64 R24, desc[UR12][R4.64+-0x20] ;  /* 0xffffe00c04187981 */ /* 0x000ea2000c1e1b00 */
[----:B---3--:R-:W-:-:S03]  /*0310*/  DFMA R20, R16, R20, R22 ;  /* 0x000000141014722b */ /* 0x008fc60000000016 */
[----:B------:R-:W3:Y:S04]  /*0320*/  LDG.E.64 R16, desc[UR12][R6.64+-0x18] ;  /* 0xffffe80c06107981 */ /* 0x000ee8000c1e1b00 */
[----:B------:R-:W3:Y:S01]  /*0330*/  LDG.E.64 R22, desc[UR12][R4.64+-0x18] ;  /* 0xffffe80c04167981 */ /* 0x000ee2000c1e1b00 */
[----:B----4-:R-:W-:-:S03]  /*0340*/  DFMA R14, R10, R14, R20 ;  /* 0x0000000e0a0e722b */ /* 0x010fc60000000014 */
[----:B------:R-:W4:Y:S04]  /*0350*/  LDG.E.64 R20, desc[UR12][R6.64+-0x10] ;  /* 0xfffff00c06147981 */ /* 0x000f28000c1e1b00 */
[----:B------:R-:W4:Y:S01]  /*0360*/  LDG.E.64 R10, desc[UR12][R4.64+-0x10] ;  /* 0xfffff00c040a7981 */ /* 0x000f22000c1e1b00 */
[----:B------:R-:W-:-:S03]  /*0370*/  DFMA R18, R8, R18, R14 ;  /* 0x000000120812722b */ /* 0x000fc6000000000e */
[----:B------:R-:W4:Y:S04]  /*0380*/  LDG.E.64 R8, desc[UR12][R6.64+-0x8] ;  /* 0xfffff80c06087981 */ /* 0x000f28000c1e1b00 */
[----:B------:R-:W4:Y:S01]  /*0390*/  LDG.E.64 R14, desc[UR12][R4.64+-0x8] ;  /* 0xfffff80c040e7981 */ /* 0x000f22000c1e1b00 */
[----:B--2---:R-:W-:-:S03]  /*03a0*/  DFMA R24, R12, R24, R18 ;  /* 0x000000180c18722b */ /* 0x004fc60000000012 */
        /* <DEDUP_REMOVED lines=23> */
[----:B------:R-:W-:Y:S01]  /*0520*/  UIADD3 UR11, UPT, UPT, UR11, 0x10, URZ ;  /* 0x000000100b0b7890 */ /* 0x000fe2000fffe0ff */
[----:B------:R-:W-:-:S03]  /*0530*/  VIADD R26, R26, 0x10 ;  /* 0x000000101a1a7836 */ /* 0x000fc60000000000 */
[----:B------:R-:W-:Y:S01]  /*0540*/  UISETP.NE.AND UP1, UPT, UR11, URZ, UPT ;  /* 0x000000ff0b00728c */ /* 0x000fe2000bf25270 */
[----:B--2---:R-:W-:-:S08]  /*0550*/  DFMA R10, R12, R14, R10 ;  /* 0x0000000e0c0a722b */ /* 0x004fd0000000000a */
[----:B---3--:R-:W-:-:S08]  /*0560*/  DFMA R10, R16, R18, R10 ;  /* 0x00000012100a722b */ /* 0x008fd0000000000a */
[----:B----4-:R-:W-:Y:S01]  /*0570*/  DFMA R24, R22, R24, R10 ;  /* 0x000000181618722b */ /* 0x010fe2000000000a */
[----:B------:R-:W-:-:S04]  /*0580*/  IADD3 R10, P0, PT, R6, 0x80, RZ ;  /* 0x00000080060a7810 */ /* 0x000fc80007f1e0ff */
[----:B------:R-:W-:-:S03]  /*0590*/  IADD3.X R11, PT, PT, RZ, R7, RZ, P0, !PT ;  /* 0x00000007ff0b7210 */ /* 0x000fc600007fe4ff */
[----:B------:R-:W-:Y:S01]  /*05a0*/  DFMA R24, R8, R20, R24 ;  /* 0x000000140818722b */ /* 0x000fe20000000018 */
[----:B------:R-:W-:Y:S10]  /*05b0*/  BRA.U UP1, `(.L_x_2) ;  /* 0xfffffffd01147547 */ /* 0x000ff4000b83ffff */
.L_x_1:
[----:B------:R-:W-:Y:S05]  /*05c0*/  BRA.U !UP0, `(.L_x_0) ;  /* 0x0000000508347547 */ /* 0x000fea000b800000 */
[----:B------:R-:W-:Y:S02]  /*05d0*/  UISETP.GE.U32.AND UP0, UPT, UR9, 0x8, UPT ;  /* 0x000000080900788c */ /* 0x000fe4000bf06070 */
[----:B------:R-:W-:-:S04]  /*05e0*/  ULOP3.LUT UR5, UR8, 0x7, URZ, 0xc0, !UPT ;  /* 0x0000000708057892 */ /* 0x000fc8000f8ec0ff */
[----:B------:R-:W-:-:S03]  /*05f0*/  UISETP.NE.AND UP1, UPT, UR5, URZ, UPT ;  /* 0x000000ff0500728c */ /* 0x000fc6000bf25270 */
[----:B------:R-:W-:Y:S08]  /*0600*/  BRA.U !UP0, `(.L_x_3) ;  /* 0x0000000108787547 */ /* 0x000ff0000b800000 */
[----:B------:R-:W0:Y:S01]  /*0610*/  LDC.64 R6, c[0x0][0x380] ;  /* 0x0000e000ff067b82 */ /* 0x000e220000000a00 */
[----:B------:R-:W-:-:S07]  /*0620*/  IADD3 R9, PT, PT, R2, R3, RZ ;  /* 0x0000000302097210 */ /* 0x000fce0007ffe0ff */
[----:B------:R-:W1:Y:S01]  /*0630*/  LDC.64 R4, c[0x0][0x398] ;  /* 0x0000e600ff047b82 */ /* 0x000e620000000a00 */
[----:B0-----:R-:W-:-:S05]  /*0640*/  IMAD.WIDE R6, R9, 0x8, R6 ;  /* 0x0000000809067825 */ /* 0x001fca00078e0206 */
[----:B------:R-:W2:Y:S01]  /*0650*/  LDG.E.64 R14, desc[UR12][R6.64] ;  /* 0x0000000c060e7981 */ /* 0x000ea2000c1e1b00 */
[----:B-1----:R-:W-:-:S03]  /*0660*/  IMAD.WIDE.U32 R4, R3, 0x8, R4 ;  /* 0x0000000803047825 */ /* 0x002fc600078e0004 */
[----:B------:R-:W3:Y:S04]  /*0670*/  LDG.E.64 R16, desc[UR12][R6.64+0x8] ;  /* 0x0000080c06107981 */ /* 0x000ee8000c1e1b00 */
[----:B------:R-:W2:Y:S04]  /*0680*/  LDG.E.64 R12, desc[UR12][R4.64] ;  /* 0x0000000c040c7981 */ /* 0x000ea8000c1e1b00 */
[----:B------:R-:W3:Y:S04]  /*0690*/  LDG.E.64 R18, desc[UR12][R4.64+0x8] ;  /* 0x0000080c04127981 */ /* 0x000ee8000c1e1b00 */
[----:B------:R-:W4:Y:S04]  /*06a0*/  LDG.E.64 R20, desc[UR12][R6.64+0x10] ;  /* 0x0000100c06147981 */ /* 0x000f28000c1e1b00 */
[----:B------:R-:W4:Y:S04]  /*06b0*/  LDG.E.64 R22, desc[UR12][R4.64+0x10] ;  /* 0x0000100c04167981 */ /* 0x000f28000c1e1b00 */
        /* <DEDUP_REMOVED lines=13> */
[----:B------:R-:W-:Y:S01]  /*0790*/  DFMA R8, R8, R10, R20 ;  /* 0x0000000a0808722b */ /* 0x000fe20000000014 */
[----:B------:R-:W-:-:S07]  /*07a0*/  IADD3 R3, PT, PT, R3, 0x8, RZ ;  /* 0x0000000803037810 */ /* 0x000fce0007ffe0ff */
[----:B--2---:R-:W-:-:S08]  /*07b0*/  DFMA R8, R14, R12, R8 ;  /* 0x0000000c0e08722b */ /* 0x004fd00000000008 */
[----:B---3--:R-:W-:-:S08]  /*07c0*/  DFMA R8, R18, R16, R8 ;  /* 0x000000101208722b */ /* 0x008fd00000000008 */
[----:B----4-:R-:W-:-:S08]  /*07d0*/  DFMA R24, R22, R24, R8 ;  /* 0x000000181618722b */ /* 0x010fd00000000008 */
[----:B------:R-:W-:-:S11]  /*07e0*/  DFMA R24, R28, R26, R24 ;  /* 0x0000001a1c18722b */ /* 0x000fd60000000018 */
.L_x_3:
[----:B------:R-:W-:Y:S05]  /*07f0*/  BRA.U !UP1, `(.L_x_0) ;  /* 0x0000000109a87547 */ /* 0x000fea000b800000 */
[----:B------:R-:W-:Y:S02]  /*0800*/  UISETP.GE.U32.AND UP0, UPT, UR5, 0x4, UPT ;  /* 0x000000040500788c */ /* 0x000fe4000bf06070 */
[----:B------:R-:W-:-:S04]  /*0810*/  ULOP3.LUT UR4, UR8, 0x3, URZ, 0xc0, !UPT ;  /* 0x0000000308047892 */ /* 0x000fc8000f8ec0ff */
[----:B------:R-:W-:-:S03]  /*0820*/  UISETP.NE.AND UP1, UPT, UR4, URZ, UPT ;  /* 0x000000ff0400728c */ /* 0x000fc6000bf25270 */
[----:B------:R-:W-:Y:S08]  /*0830*/  BRA.U !UP0, `(.L_x_4) ;  /* 0x0000000108487547 */ /* 0x000ff0000b800000 */
[----:B------:R-:W0:Y:S01]  /*0840*/  LDC.64 R6, c[0x0][0x380] ;  /* 0x0000e000ff067b82 */ /* 0x000e220000000a00 */
[----:B------:R-:W-:-:S07]  /*0850*/  IMAD.IADD R21, R2, 0x1, R3 ;  /* 0x0000000102157824 */ /* 0x000fce00078e0203 */
        /* <DEDUP_REMOVED lines=10> */
[----:B------:R-:W4:Y:S01]  /*0900*/  LDG.E.64 R14, desc[UR12][R16.64+0x18] ;  /* 0x0000180c100e7981 */ /* 0x000f22000c1e1b00 */
[----:B------:R-:W-:Y:S01]  /*0910*/  IADD3 R3, PT, PT, R3, 0x4, RZ ;  /* 0x0000000403037810 */ /* 0x000fe20007ffe0ff */
[----:B--2--5:R-:W-:-:S08]  /*0920*/  DFMA R18, R18, R22, R24 ;  /* 0x000000161212722b */ /* 0x024fd00000000018 */
[----:B---3--:R-:W-:-:S08]  /*0930*/  DFMA R8, R8, R10, R18 ;  /* 0x0000000a0808722b */ /* 0x008fd00000000012 */
[----:B----4-:R-:W-:-:S08]  /*0940*/  DFMA R4, R4, R6, R8 ;  /* 0x000000060404722b */ /* 0x010fd00000000008 */
[----:B------:R-:W-:-:S11]  /*0950*/  DFMA R24, R14, R12, R4 ;  /* 0x0000000c0e18722b */ /* 0x000fd60000000004 */
.L_x_4:
[----:B------:R-:W-:Y:S05]  /*0960*/  BRA.U !UP1, `(.L_x_0) ;  /* 0x00000001094c7547 */ /* 0x000fea000b800000 */
[----:B------:R-:W0:Y:S01]  /*0970*/  LDC.64 R4, c[0x0][0x398] ;  /* 0x0000e600ff047b82 */ /* 0x000e220000000a00 */
[----:B------:R-:W-:Y:S01]  /*0980*/  IADD3 R9, PT, PT, R2, R3, RZ ;  /* 0x0000000302097210 */ /* 0x000fe20007ffe0ff */
[----:B------:R-:W-:-:S06]  /*0990*/  UIADD3 UR4, UPT, UPT, -UR4, URZ, URZ ;  /* 0x000000ff04047290 */ /* 0x000fcc000fffe1ff */
[----:B------:R-:W1:Y:S01]  /*09a0*/  LDC.64 R6, c[0x0][0x380] ;  /* 0x0000e000ff067b82 */ /* 0x000e620000000a00 */
[----:B0-----:R-:W-:-:S04]  /*09b0*/  IMAD.WIDE.U32 R4, R3, 0x8, R4 ;  /* 0x0000000803047825 */ /* 0x001fc800078e0004 */
[----:B------:R-:W-:Y:S01]  /*09c0*/  IMAD.MOV.U32 R8, RZ, RZ, R4 ;  /* 0x000000ffff087224 */ /* 0x000fe200078e0004 */
[----:B------:R-:W-:-:S07]  /*09d0*/  MOV R11, R5 ;  /* 0x00000005000b7202 */ /* 0x000fce0000000f00 */
.L_x_5:
[----:B-1----:R-:W-:Y:S01]  /*09e0*/  IMAD.WIDE R2, R9, 0x8, R6 ;  /* 0x0000000809027825 */ /* 0x002fe200078e0206 */
[----:B------:R-:W-:-:S03]  /*09f0*/  MOV R4, R8 ;  /* 0x0000000800047202 */ /* 0x000fc60000000f00 */
[----:B------:R-:W-:Y:S02]  /*0a00*/  IMAD.MOV.U32 R5, RZ, RZ, R11 ;  /* 0x000000ffff057224 */ /* 0x000fe400078e000b */
[----:B------:R-:W2:Y:S04]  /*0a10*/  LDG.E.64 R2, desc[UR12][R2.64] ;  /* 0x0000000c02027981 */ /* 0x000ea8000c1e1b00 */
[----:B------:R-:W2:Y:S01]  /*0a20*/  LDG.E.64 R4, desc[UR12][R4.64] ;  /* 0x0000000c04047981 */ /* 0x000ea2000c1e1b00 */
[----:B------:R-:W-:Y:S01]  /*0a30*/  UIADD3 UR4, UPT, UPT, UR4, 0x1, URZ ;  /* 0x0000000104047890 */ /* 0x000fe2000fffe0ff */
[----:B------:R-:W-:Y:S02]  /*0a40*/  IADD3 R8, P0, PT, R8, 0x8, RZ ;  /* 0x0000000808087810 */ /* 0x000fe40007f1e0ff */
[----:B------:R-:W-:Y:S01]  /*0a50*/  IADD3 R9, PT, PT, R9, 0x1, RZ ;  /* 0x0000000109097810 */ /* 0x000fe20007ffe0ff */
[----:B------:R-:W-:Y:S01]  /*0a60*/  UISETP.NE.AND UP0, UPT, UR4, URZ, UPT ;  /* 0x000000ff0400728c */ /* 0x000fe2000bf05270 */
[----:B------:R-:W-:Y:S01]  /*0a70*/  IADD3.X R11, PT, PT, RZ, R11, RZ, P0, !PT ;  /* 0x0000000bff0b7210 */ /* 0x000fe200007fe4ff */
[----:B--2--5:R-:W-:-:S07]  /*0a80*/  DFMA R24, R4, R2, R24 ;  /* 0x000000020418722b */ /* 0x024fce0000000018 */
[----:B------:R-:W-:Y:S05]  /*0a90*/  BRA.U UP0, `(.L_x_5) ;  /* 0xfffffffd00d07547 */ /* 0x000fea000b83ffff */
.L_x_0:
[----:B------:R-:W0:Y:S02]  /*0aa0*/  LDC.64 R2, c[0x0][0x3a8] ;  /* 0x0000ea00ff027b82 */ /* 0x000e240000000a00 */
[----:B0-----:R-:W-:-:S05]  /*0ab0*/  IMAD.WIDE R2, R0, 0x8, R2 ;  /* 0x0000000800027825 */ /* 0x001fca00078e0202 */
[----:B-----5:R-:W-:Y:S01]  /*0ac0*/  STG.E.64 desc[UR12][R2.64], R24 ;  /* 0x0000001802007986 */ /* 0x020fe2000c101b0c */
[----:B------:R-:W-:Y:S05]  /*0ad0*/  EXIT ;  /* 0x000000000000794d */ /* 0x000fea0003800000 */
.L_x_6:
[----:B------:R-:W-:-:S00]  /*0ae0*/  BRA `(.L_x_6) ;  /* 0xfffffffc00fc7947 */ /* 0x000fc0000383ffff */
[----:B------:R-:W-:-:S00]  /*0af0*/  NOP ;  /* 0x0000000000007918 */ /* 0x000fc00000000000 */
        /* <DEDUP_REMOVED lines=8> */
.L_x_27:


//--------------------- .text._Z37categorical_cross_entropy_loss_kernelPdS_iS_ --------------------------
	.section	.text._Z37categorical_cross_entropy_loss_kernelPdS_iS_,"ax",@progbits
	.align	128
        .global         _Z37categorical_cross_entropy_loss_kernelPdS_iS_
        .type           _Z37categorical_cross_entropy_loss_kernelPdS_iS_,@function
        .size           _Z37categorical_cross_entropy_loss_kernelPdS_iS_,(.L_x_28 - _Z37categorical_cross_entropy_loss_kernelPdS_iS_)
        .other          _Z37categorical_cross_entropy_loss_kernelPdS_iS_,@"STO_CUDA_ENTRY STV_DEFAULT"
_Z37categorical_cross_entropy_loss_kernelPdS_iS_:
.text._Z37categorical_cross_entropy_loss_kernelPdS_iS_:
[----:B------:R-:W-:Y:S01]  /*0000*/  LDC R1, c[0x0][0x37c] ;  /* 0x0000df00ff017b82 */ /* 0x000fe20000000800 */
[----:B------:R-:W0:Y:S07]  /*0010*/  S2R R5, SR_TID.X ;  /* 0x0000000000057919 */ /* 0x000e2e0000002100 */
[----:B------:R-:W1:Y:S01]  /*0020*/  S2UR UR4, SR_CTAID.X ;  /* 0x00000000000479c3 */ /* 0x000e620000002500 */
[----:B------:R-:W2:Y:S01]  /*0030*/  LDCU UR5, c[0x0][0x390] ;  /* 0x00007200ff0577ac */ /* 0x000ea20008000800 */
[----:B------:R-:W-:Y:S01]  /*0040*/  BSSY.RECONVERGENT B0, `(.L_x_7) ;  /* 0x0000071000007945 */ /* 0x000fe20003800200 */
[----:B------:R-:W3:Y:S05]  /*0050*/  LDCU.64 UR6, c[0x0][0x358] ;  /* 0x00006b00ff0677ac */ /* 0x000eea0008000a00 */
[----:B------:R-:W1:Y:S01]  /*0060*/  LDC R2, c[0x0][0x360] ;  /* 0x0000d800ff027b82 */ /* 0x000e620000000800 */
[----:B0-----:R-:W-:Y:S01]  /*0070*/  ISETP.NE.AND P0, PT, R5, RZ, PT ;  /* 0x000000ff0500720c */ /* 0x001fe20003f05270 */
[----:B-1----:R-:W-:-:S05]  /*0080*/  IMAD R5, R2, UR4, R5 ;  /* 0x0000000402057c24 */ /* 0x002fca000f8e0205 */
[----:B--2---:R-:W-:-:S07]  /*0090*/  ISETP.GE.AND P1, PT, R5, UR5, PT ;  /* 0x0000000505007c0c */ /* 0x004fce000bf26270 */
[----:B------:R-:W0:Y:S01]  /*00a0*/  @!P0 S2R R3, SR_CgaCtaId ;  /* 0x0000000000038919 */ /* 0x000e220000008800 */
[----:B------:R-:W-:-:S04]  /*00b0*/  @!P0 MOV R0, 0x400 ;  /* 0x0000040000008802 */ /* 0x000fc80000000f00 */
[----:B0-----:R-:W-:-:S05]  /*00c0*/  @!P0 LEA R0, R3, R0, 0x18 ;  /* 0x0000000003008211 */ /* 0x001fca00078ec0ff */
[----:B------:R0:W-:Y:S01]  /*00d0*/  @!P0 STS.64 [R0], RZ ;  /* 0x000000ff00008388 */ /* 0x0001e20000000a00 */
[----:B------:R-:W-:Y:S06]  /*00e0*/  BAR.SYNC.DEFER_BLOCKING 0x0 ;  /* 0x0000000000007b1d */ /* 0x000fec0000010000 */
[----:B---3--:R-:W-:Y:S05]  /*00f0*/  @P1 BRA `(.L_x_8) ;  /* 0x0000000400941947 */ /* 0x008fea0003800000 */
[----:B------:R-:W1:Y:S08]  /*0100*/  LDC.64 R6, c[0x0][0x380] ;  /* 0x0000e000ff067b82 */ /* 0x000e700000000a00 */
[----:B------:R-:W2:Y:S01]  /*0110*/  LDC.64 R2, c[0x0][0x388] ;  /* 0x0000e200ff027b82 */ /* 0x000ea20000000a00 */
[----:B-1----:R-:W-:-:S06]  /*0120*/  IMAD.WIDE R6, R5, 0x8, R6 ;  /* 0x0000000805067825 */ /* 0x002fcc00078e0206 */
[----:B------:R-:W3:Y:S01]  /*0130*/  LDG.E.64 R6, desc[UR6][R6.64] ;  /* 0x0000000606067981 */ /* 0x000ee2000c1e1b00 */
[----:B--2---:R-:W-:-:S06]  /*0140*/  IMAD.WIDE R2, R5, 0x8, R2 ;  /* 0x0000000805027825 */ /* 0x004fcc00078e0202 */
[----:B------:R-:W5:Y:S01]  /*0150*/  LDG.E.64 R2, desc[UR6][R2.64] ;  /* 0x0000000602027981 */ /* 0x000f62000c1e1b00 */
[----:B------:R-:W-:Y:S01]  /*0160*/  UMOV UR4, 0x9ee75616 ;  /* 0x9ee7561600047882 */ /* 0x000fe20000000000 */
[----:B------:R-:W-:Y:S01]  /*0170*/  UMOV UR5, 0x3cd203af ;  /* 0x3cd203af00057882 */ /* 0x000fe20000000000 */
[----:B------:R-:W-:Y:S01]  /*0180*/  BSSY.RECONVERGENT B1, `(.L_x_9) ;  /* 0x0000054000017945 */ /* 0x000fe20003800200 */
[----:B---3--:R-:W-:-:S10]  /*0190*/  DADD R4, R6, UR4 ;  /* 0x0000000406047e29 */ /* 0x008fd40008000000 */
[----:B------:R-:W-:Y:S01]  /*01a0*/  ISETP.GT.AND P1, PT, R5, 0xfffff, PT ;  /* 0x000fffff0500780c */ /* 0x000fe20003f24270 */
[----:B------:R-:W-:Y:S01]  /*01b0*/  IMAD.MOV.U32 R8, RZ, RZ, R4 ;  /* 0x000000ffff087224 */ /* 0x000fe200078e0004 */
[----:B------:R-:W-:Y:S01]  /*01c0*/  MOV R6, R4 ;  /* 0x0000000400067202 */ /* 0x000fe20000000f00 */
[----:B------:R-:W-:-:S10]  /*01d0*/  IMAD.MOV.U32 R9, RZ, RZ, R5 ;  /* 0x000000ffff097224 */ /* 0x000fd400078e0005 */
[----:B------:R-:W-:-:S10]  /*01e0*/  @!P1 DMUL R8, R8, 1.80143985094819840000e+16 ;  /* 0x4350000008089828 */ /* 0x000fd40000000000 */
[----:B------:R-:W-:Y:S02]  /*01f0*/  @!P1 IMAD.MOV.U32 R5, RZ, RZ, R9 ;  /* 0x000000ffff059224 */ /* 0x000fe400078e0009 */
[----:B------:R-:W-:Y:S02]  /*0200*/  @!P1 IMAD.MOV.U32 R6, RZ, RZ, R8 ;  /* 0x000000ffff069224 */ /* 0x000fe400078e0008 */
[----:B0-----:R-:W-:-:S05]  /*0210*/  VIADD R0, R5, 0xffffffff ;  /* 0xffffffff05007836 */ /* 0x001fca0000000000 */
[----:B------:R-:W-:Y:S01]  /*0220*/  ISETP.GT.U32.AND P2, PT, R0, 0x7feffffe, PT ;  /* 0x7feffffe0000780c */ /* 0x000fe20003f44070 */
[----:B------:R-:W-:Y:S02]  /*0230*/  IMAD.MOV.U32 R0, RZ, RZ, -0x3ff ;  /* 0xfffffc01ff007424 */ /* 0x000fe400078e00ff */
[----:B------:R-:W-:-:S10]  /*0240*/  @!P1 IMAD.MOV.U32 R0, RZ, RZ, -0x435 ;  /* 0xfffffbcbff009424 */ /* 0x000fd400078e00ff */
[----:B------:R-:W-:Y:S05]  /*0250*/  @P2 BRA `(.L_x_10) ;  /* 0x0000000400002947 */ /* 0x000fea0003800000 */
[C---:B------:R-:W-:Y:S01]  /*0260*/  LOP3.LUT R4, R5.reuse, 0xfffff, RZ, 0xc0, !PT ;  /* 0x000fffff05047812 */ /* 0x040fe200078ec0ff */
[----:B------:R-:W-:Y:S01]  /*0270*/  IMAD.MOV.U32 R16, RZ, RZ, -0x748574fc ;  /* 0x8b7a8b04ff107424 */ /* 0x000fe200078e00ff */
[----:B------:R-:W-:Y:S01]  /*0280*/  MOV R8, RZ ;  /* 0x000000ff00087202 */ /* 0x000fe20000000f00 */
[----:B------:R-:W-:Y:S01]  /*0290*/  IMAD.MOV.U32 R17, RZ, RZ, 0x3ed0ee25 ;  /* 0x3ed0ee25ff117424 */ /* 0x000fe200078e00ff */
[----:B------:R-:W-:Y:S01]  /*02a0*/  LOP3.LUT R7, R4, 0x3ff00000, RZ, 0xfc, !PT ;  /* 0x3ff0000004077812 */ /* 0x000fe200078efcff */
[----:B------:R-:W-:Y:S01]  /*02b0*/  UMOV UR4, 0x3ae80f1e ;  /* 0x3ae80f1e00047882 */ /* 0x000fe20000000000 */
[----:B------:R-:W-:Y:S01]  /*02c0*/  UMOV UR5, 0x3eb1380b ;  /* 0x3eb1380b00057882 */ /* 0x000fe20000000000 */
[----:B------:R-:W-:Y:S01]  /*02d0*/  LEA.HI R0, R5, R0, RZ, 0xc ;  /* 0x0000000005007211 */ /* 0x000fe200078f60ff */
[----:B------:R-:W-:Y:S01]  /*02e0*/  UMOV UR8, 0x80000000 ;  /* 0x8000000000087882 */ /* 0x000fe20000000000 */
[----:B------:R-:W-:Y:S01]  /*02f0*/  ISETP.GE.U32.AND P1, PT, R7, 0x3ff6a09f, PT ;  /* 0x3ff6a09f0700780c */ /* 0x000fe20003f26070 */
[----:B------:R-:W-:Y:S01]  /*0300*/  UMOV UR9, 0x43300000 ;  /* 0x4330000000097882 */ /* 0x000fe20000000000 */
[----:B------:R-:W-:-:S11]  /*0310*/  MOV R19, 0x43300000 ;  /* 0x4330000000137802 */ /* 0x000fd60000000f00 */
[----:B------:R-:W-:Y:S02]  /*0320*/  @P1 VIADD R9, R7, 0xfff00000 ;  /* 0xfff0000007091836 */ /* 0x000fe40000000000 */
[----:B------:R-:W-:Y:S02]  /*0330*/  @P1 VIADD R0, R0, 0x1 ;  /* 0x0000000100001836 */ /* 0x000fe40000000000 */
[----:B------:R-:W-:-:S03]  /*0340*/  @P1 IMAD.MOV.U32 R7, RZ, RZ, R9 ;  /* 0x000000ffff071224 */ /* 0x000fc600078e0009 */
[----:B------:R-:W-:-:S03]  /*0350*/  LOP3.LUT R18, R0, 0x80000000, RZ, 0x3c, !PT ;  /* 0x8000000000127812 */ /* 0x000fc600078e3cff */
[C---:B------:R-:W-:Y:S02]  /*0360*/  DADD R14, R6.reuse, 1 ;  /* 0x3ff00000060e7429 */ /* 0x040fe40000000000 */
[----:B------:R-:W-:-:S04]  /*0370*/  DADD R6, R6, -1 ;  /* 0xbff0000006067429 */ /* 0x000fc80000000000 */
[----:B------:R-:W0:Y:S02]  /*0380*/  MUFU.RCP64H R9, R15 ;  /* 0x0000000f00097308 */ /* 0x000e240000001800 */
[----:B0-----:R-:W-:-:S08]  /*0390*/  DFMA R10, -R14, R8, 1 ;  /* 0x3ff000000e0a742b */ /* 0x001fd00000000108 */
[----:B------:R-:W-:-:S08]  /*03a0*/  DFMA R10, R10, R10, R10 ;  /* 0x0000000a0a0a722b */ /* 0x000fd0000000000a */
[----:B------:R-:W-:-:S08]  /*03b0*/  DFMA R8, R8, R10, R8 ;  /* 0x0000000a0808722b */ /* 0x000fd00000000008 */
[----:B------:R-:W-:-:S08]  /*03c0*/  DMUL R10, R6, R8 ;  /* 0x00000008060a7228 */ /* 0x000fd00000000000 */
[----:B------:R-:W-:-:S08]  /*03d0*/  DFMA R10, R6, R8, R10 ;  /* 0x00000008060a722b */ /* 0x000fd0000000000a */
[----:B------:R-:W-:Y:S02]  /*03e0*/  DMUL R12, R10, R10 ;  /* 0x0000000a0a0c7228 */ /* 0x000fe40000000000 */
[----:B------:R-:W-:-:S06]  /*03f0*/  DADD R4, R6, -R10 ;  /* 0x0000000006047229 */ /* 0x000fcc000000080a */
[----:B------:R-:W-:Y:S01]  /*0400*/  DFMA R14, R12, UR4, R16 ;  /* 0x000000040c0e7c2b */ /* 0x000fe20008000010 */
[----:B------:R-:W-:Y:S01]  /*0410*/  UMOV UR4, 0x9f02676f ;  /* 0x9f02676f00047882 */ /* 0x000fe20000000000 */
[----:B------:R-:W-:Y:S01]  /*0420*/  UMOV UR5, 0x3ef3b266 ;  /* 0x3ef3b26600057882 */ /* 0x000fe20000000000 */
[----:B------:R-:W-:Y:S02]  /*0430*/  DADD R16, R4, R4 ;  /* 0x0000000004107229 */ /* 0x000fe40000000004 */
[----:B------:R-:W-:Y:S01]  /*0440*/  DADD R4, R18, -UR8 ;  /* 0x8000000812047e29 */ /* 0x000fe20008000000 */
[----:B------:R-:W-:Y:S01]  /*0450*/  UMOV UR8, 0xfefa39ef ;  /* 0xfefa39ef00087882 */ /* 0x000fe20000000000 */
[----:B------:R-:W-:Y:S01]  /*0460*/  UMOV UR9, 0x3fe62e42 ;  /* 0x3fe62e4200097882 */ /* 0x000fe20000000000 */
[----:B------:R-:W-:Y:S01]  /*0470*/  DFMA R14, R12, R14, UR4 ;  /* 0x000000040c0e7e2b */ /* 0x000fe2000800000e */
[----:B------:R-:W-:Y:S01]  /*0480*/  UMOV UR4, 0xa9ab0956 ;  /* 0xa9ab095600047882 */ /* 0x000fe20000000000 */
[----:B------:R-:W-:Y:S01]  /*0490*/  UMOV UR5, 0x3f1745cb ;  /* 0x3f1745cb00057882 */ /* 0x000fe20000000000 */
[----:B------:R-:W-:-:S02]  /*04a0*/  DFMA R16, R6, -R10, R16 ;  /* 0x8000000a0610722b */ /* 0x000fc40000000010 */
[----:B------:R-:W-:-:S03]  /*04b0*/  DFMA R6, R4, UR8, R10 ;  /* 0x0000000804067c2b */ /* 0x000fc6000800000a */
[----:B------:R-:W-:Y:S01]  /*04c0*/  DFMA R14, R12, R14, UR4 ;  /* 0x000000040c0e7e2b */ /* 0x000fe2000800000e */
[----:B------:R-:W-:Y:S01]  /*04d0*/  UMOV UR4, 0x2d1b5154 ;  /* 0x2d1b515400047882 */ /* 0x000fe20000000000 */
[----:B------:R-:W-:Y:S01]  /*04e0*/  UMOV UR5, 0x3f3c71c7 ;  /* 0x3f3c71c700057882 */ /* 0x000fe20000000000 */
[----:B------:R-:W-:-:S05]  /*04f0*/  DMUL R16, R8, R16 ;  /* 0x0000001008107228 */ /* 0x000fca0000000000 */
[----:B------:R-:W-:Y:S01]  /*0500*/  DFMA R14, R12, R14, UR4 ;  /* 0x000000040c0e7e2b */ /* 0x000fe2000800000e */
[----:B------:R-:W-:Y:S01]  /*0510*/  UMOV UR4, 0x923be72d ;  /* 0x923be72d00047882 */ /* 0x000fe20000000000 */
[----:B------:R-:W-:-:S06]  /*0520*/  UMOV UR5, 0x3f624924 ;  /* 0x3f62492400057882 */ /* 0x000fcc0000000000 */
        /* <DEDUP_REMOVED lines=8> */
[----:B------:R-:W-:Y:S02]  /*05b0*/  UMOV UR5, 0x3fe62e42 ;  /* 0x3fe62e4200057882 */ /* 0x000fe40000000000 */
[----:B------:R-:W-:Y:S01]  /*05c0*/  DFMA R18, R4, -UR4, R6 ;  /* 0x8000000404127c2b */ /* 0x000fe20008000006 */
[----:B------:R-:W-:Y:S01]  /*05d0*/  UMOV UR4, 0x3b39803f ;  /* 0x3b39803f00047882 */ /* 0x000fe20000000000 */
[----:B------:R-:W-:Y:S02]  /*05e0*/  UMOV UR5, 0x3c7abc9e ;  /* 0x3c7abc9e00057882 */ /* 0x000fe40000000000 */
[----:B------:R-:W-:-:S04]  /*05f0*/  DMUL R14, R12, R14 ;  /* 0x0000000e0c0e7228 */ /* 0x000fc80000000000 */
[----:B------:R-:W-:-:S04]  /*0600*/  DADD R18, -R10, R18 ;  /* 0x000000000a127229 */ /* 0x000fc80000000112 */
[----:B------:R-:W-:-:S08]  /*0610*/  DFMA R14, R10, R14, R16 ;  /* 0x0000000e0a0e722b */ /* 0x000fd00000000010 */
[----:B------:R-:W-:-:S08]  /*0620*/  DADD R14, R14, -R18 ;  /* 0x000000000e0e7229 */ /* 0x000fd00000000812 */
[----:B------:R-:W-:-:S08]  /*0630*/  DFMA R14, R4, UR4, R14 ;  /* 0x00000004040e7c2b */ /* 0x000fd0000800000e */
[----:B------:R-:W-:Y:S01]  /*0640*/  DADD R6, R6, R14 ;  /* 0x0000000006067229 */ /* 0x000fe2000000000e */
[----:B------:R-:W-:Y:S10]  /*0650*/  BRA `(.L_x_11) ;  /* 0x0000000000187947 */ /* 0x000ff40003800000 */
.L_x_10:
[----:B------:R-:W-:Y:S01]  /*0660*/  IMAD.MOV.U32 R4, RZ, RZ, 0x0 ;  /* 0x00000000ff047424 */ /* 0x000fe200078e00ff */
[----:B------:R-:W-:Y:S01]  /*0670*/  LOP3.LUT P1, RZ, R9, 0x7fffffff, RZ, 0xc0, !PT ;  /* 0x7fffffff09ff7812 */ /* 0x000fe2000782c0ff */
[----:B------:R-:W-:-:S06]  /*0680*/  IMAD.MOV.U32 R5, RZ, RZ, 0x7ff00000 ;  /* 0x7ff00000ff057424 */ /* 0x000fcc00078e00ff */
[----:B------:R-:W-:-:S10]  /*0690*/  DFMA R4, R8, R4, +INF ;  /* 0x7ff000000804742b */ /* 0x000fd40000000004 */
[----:B------:R-:W-:Y:S02]  /*06a0*/  FSEL R6, R4, RZ, P1 ;  /* 0x000000ff04067208 */ /* 0x000fe40000800000 */
[----:B------:R-:W-:-:S07]  /*06b0*/  FSEL R7, R5, -QNAN , P1 ;  /* 0xfff0000005077808 */ /* 0x000fce0000800000 */
.L_x_11:
[----:B------:R-:W-:Y:S05]  /*06c0*/  BSYNC.RECONVERGENT B1 ;  /* 0x0000000000017941 */ /* 0x000fea0003800200 */
.L_x_9:
[----:B------:R-:W0:Y:S01]  /*06d0*/  S2R R5, SR_CgaCtaId ;  /* 0x0000000000057919 */ /* 0x000e220000008800 */
[----:B------:R-:W-:Y:S01]  /*06e0*/  MOV R0, 0x400 ;  /* 0x0000040000007802 */ /* 0x000fe20000000f00 */
[----:B-----5:R-:W-:-:S03]  /*06f0*/  DMUL R2, R2, R6 ;  /* 0x0000000602027228 */ /* 0x020fc60000000000 */
[----:B0-----:R-:W-:-:S08]  /*0700*/  LEA R9, R5, R0, 0x18 ;  /* 0x0000000005097211 */ /* 0x001fd000078ec0ff */
.L_x_12:
[----:B------:R-:W0:Y:S02]  /*0710*/  LDS.64 R4, [R9] ;  /* 0x0000000009047984 */ /* 0x000e240000000a00 */
[----:B0-----:R-:W-:-:S07]  /*0720*/  DADD R6, R2, R4 ;  /* 0x0000000002067229 */ /* 0x001fce0000000004 */
[----:B------:R-:W0:Y:S02]  /*0730*/  ATOMS.CAST.SPIN.64 P1, [R9], R4, R6 ;  /* 0x000000040900758d */ /* 0x000e240001820406 */
[----:B0-----:R-:W-:Y:S05]  /*0740*/  @!P1 BRA `(.L_x_12) ;  /* 0xfffffffc00f09947 */ /* 0x001fea000383ffff */
.L_x_8:
[----:B------:R-:W-:Y:S05]  /*0750*/  BSYNC.RECONVERGENT B0 ;  /* 0x0000000000007941 */ /* 0x000fea0003800200 */
.L_x_7:
[----:B------:R-:W-:Y:S06]  /*0760*/  BAR.SYNC.DEFER_BLOCKING 0x0 ;  /* 0x0000000000007b1d */ /* 0x000fec0000010000 */
[----:B------:R-:W-:Y:S05]  /*0770*/  @P0 EXIT ;  /* 0x000000000000094d */ /* 0x000fea0003800000 */
[----:B------:R-:W1:Y:S01]  /*0780*/  S2UR UR5, SR_CgaCtaId ;  /* 0x00000000000579c3 */ /* 0x000e620000008800 */
[----:B------:R-:W-:-:S07]  /*0790*/  UMOV UR4, 0x400 ;  /* 0x0000040000047882 */ /* 0x000fce0000000000 */
[----:B------:R-:W2:Y:S01]  /*07a0*/  LDC.64 R4, c[0x0][0x398] ;  /* 0x0000e600ff047b82 */ /* 0x000ea20000000a00 */
[----:B-1----:R-:W-:-:S09]  /*07b0*/  ULEA UR4, UR5, UR4, 0x18 ;  /* 0x0000000405047291 */ /* 0x002fd2000f8ec0ff */
[----:B------:R-:W2:Y:S04]  /*07c0*/  LDS.64 R2, [UR4] ;  /* 0x00000004ff027984 */ /* 0x000ea80008000a00 */
[----:B--2---:R-:W-:Y:S01]  /*07d0*/  REDG.E.ADD.F64.RN.STRONG.GPU desc[UR6][R4.64], R2 ;  /* 0x00000002040079a6 */ /* 0x004fe2000c12ff06 */
[----:B------:R-:W-:Y:S05]  /*07e0*/  EXIT ;  /* 0x000000000000794d */ /* 0x000fea0003800000 */
.L_x_13:
        /* <DEDUP_REMOVED lines=9> */
.L_x_28:


//--------------------- .text._Z16normalize_kernelPdiS_ --------------------------
	.section	.text._Z16normalize_kernelPdiS_,"ax",@progbits
	.align	128
        .global         _Z16normalize_kernelPdiS_
        .type           _Z16normalize_kernelPdiS_,@function
        .size           _Z16normalize_kernelPdiS_,(.L_x_26 - _Z16normalize_kernelPdiS_)
        .other          _Z16normalize_kernelPdiS_,@"STO_CUDA_ENTRY STV_DEFAULT"
_Z16normalize_kernelPdiS_:
.text._Z16normalize_kernelPdiS_:
        /* <DEDUP_REMOVED lines=9> */
[----:B------:R-:W0:Y:S07]  /*0090*/  LDCU.64 UR4, c[0x0][0x358] ;  /* 0x00006b00ff0477ac */ /* 0x000e2e0008000a00 */
[----:B------:R-:W1:Y:S01]  /*00a0*/  LDC.64 R4, c[0x0][0x380] ;  /* 0x0000e000ff047b82 */ /* 0x000e620000000a00 */
[----:B0-----:R-:W2:Y:S01]  /*00b0*/  LDG.E.64 R6, desc[UR4][R6.64] ;  /* 0x0000000406067981 */ /* 0x001ea2000c1e1b00 */
[----:B-1----:R-:W-:-:S05]  /*00c0*/  IMAD.WIDE R4, R3, 0x8, R4 ;  /* 0x0000000803047825 */ /* 0x002fca00078e0204 */
[----:B------:R-:W3:Y:S01]  /*00d0*/  LDG.E.64 R8, desc[UR4][R4.64] ;  /* 0x0000000404087981 */ /* 0x000ee2000c1e1b00 */
[----:B------:R-:W-:Y:S01]  /*00e0*/  IMAD.MOV.U32 R2, RZ, RZ, 0x1 ;  /* 0x00000001ff027424 */ /* 0x000fe200078e00ff */
[----:B------:R-:W-:Y:S01]  /*00f0*/  BSSY.RECONVERGENT B0, `(.L_x_14) ;  /* 0x0000012000007945 */ /* 0x000fe20003800200 */
[----:B--2---:R-:W0:Y:S01]  /*0100*/  MUFU.RCP64H R3, R7 ;  /* 0x0000000700037308 */ /* 0x004e220000001800 */
[----:B---3--:R-:W-:-:S03]  /*0110*/  FSETP.GEU.AND P1, PT, |R9|, 6.5827683646048100446e-37, PT ;  /* 0x036000000900780b */ /* 0x008fc60003f2e200 */
[----:B0-----:R-:W-:-:S08]  /*0120*/  DFMA R10, -R6, R2, 1 ;  /* 0x3ff00000060a742b */ /* 0x001fd00000000102 */
[----:B------:R-:W-:-:S08]  /*0130*/  DFMA R10, R10, R10, R10 ;  /* 0x0000000a0a0a722b */ /* 0x000fd0000000000a */
[----:B------:R-:W-:-:S08]  /*0140*/  DFMA R10, R2, R10, R2 ;  /* 0x0000000a020a722b */ /* 0x000fd00000000002 */
[----:B------:R-:W-:-:S08]  /*0150*/  DFMA R2, -R6, R10, 1 ;  /* 0x3ff000000602742b */ /* 0x000fd0000000010a */
[----:B------:R-:W-:-:S08]  /*0160*/  DFMA R2, R10, R2, R10 ;  /* 0x000000020a02722b */ /* 0x000fd0000000000a */
[----:B------:R-:W-:-:S08]  /*0170*/  DMUL R10, R8, R2 ;  /* 0x00000002080a7228 */ /* 0x000fd00000000000 */
[----:B------:R-:W-:-:S08]  /*0180*/  DFMA R12, -R6, R10, R8 ;  /* 0x0000000a060c722b */ /* 0x000fd00000000108 */
[----:B------:R-:W-:-:S10]  /*0190*/  DFMA R2, R2, R12, R10 ;  /* 0x0000000c0202722b */ /* 0x000fd4000000000a */
[----:B------:R-:W-:-:S05]  /*01a0*/  FFMA R0, RZ, R7, R3 ;  /* 0x00000007ff007223 */ /* 0x000fca0000000003 */
[----:B------:R-:W-:-:S13]  /*01b0*/  FSETP.GT.AND P0, PT, |R0|, 1.469367938527859385e-39, PT ;  /* 0x001000000000780b */ /* 0x000fda0003f04200 */
[----:B------:R-:W-:Y:S05]  /*01c0*/  @P0 BRA P1, `(.L_x_15) ;  /* 0x0000000000100947 */ /* 0x000fea0000800000 */
[----:B------:R-:W-:-:S07]  /*01d0*/  MOV R0, 0x1f0 ;  /* 0x000001f000007802 */ /* 0x000fce0000000f00 */
[----:B------:R-:W-:Y:S05]  /*01e0*/  CALL.REL.NOINC `($__internal_0_$__cuda_sm20_div_rn_f64_full) ;  /* 0x0000000000147944 */ /* 0x000fea0003c00000 */
[----:B------:R-:W-:Y:S02]  /*01f0*/  IMAD.MOV.U32 R2, RZ, RZ, R12 ;  /* 0x000000ffff027224 */ /* 0x000fe400078e000c */
[----:B------:R-:W-:-:S07]  /*0200*/  IMAD.MOV.U32 R3, RZ, RZ, R13 ;  /* 0x000000ffff037224 */ /* 0x000fce00078e000d */
.L_x_15:
[----:B------:R-:W-:Y:S05]  /*0210*/  BSYNC.RECONVERGENT B0 ;  /* 0x0000000000007941 */ /* 0x000fea0003800200 */
.L_x_14:
[----:B------:R-:W-:Y:S01]  /*0220*/  STG.E.64 desc[UR4][R4.64], R2 ;  /* 0x0000000204007986 */ /* 0x000fe2000c101b04 */
[----:B------:R-:W-:Y:S05]  /*0230*/  EXIT ;  /* 0x000000000000794d */ /* 0x000fea0003800000 */
        .weak           $__internal_0_$__cuda_sm20_div_rn_f64_full
        .type           $__internal_0_$__cuda_sm20_div_rn_f64_full,@function
        .size           $__internal_0_$__cuda_sm20_div_rn_f64_full,(.L_x_26 - $__internal_0_$__cuda_sm20_div_rn_f64_full)
$__internal_0_$__cuda_sm20_div_rn_f64_full:
[C---:B------:R-:W-:Y:S01]  /*0240*/  FSETP.GEU.AND P0, PT, |R7|.reuse, 1.469367938527859385e-39, PT ;  /* 0x001000000700780b */ /* 0x040fe20003f0e200 */
[----:B------:R-:W-:Y:S01]  /*0250*/  IMAD.MOV.U32 R16, RZ, RZ, 0x1 ;  /* 0x00000001ff107424 */ /* 0x000fe200078e00ff */
[----:B------:R-:W-:Y:S01]  /*0260*/  LOP3.LUT R2, R7, 0x800fffff, RZ, 0xc0, !PT ;  /* 0x800fffff07027812 */ /* 0x000fe200078ec0ff */
[----:B------:R-:W-:Y:S01]  /*0270*/  BSSY.RECONVERGENT B1, `(.L_x_16) ;  /* 0x0000055000017945 */ /* 0x000fe20003800200 */
[C---:B------:R-:W-:Y:S02]  /*0280*/  FSETP.GEU.AND P2, PT, |R9|.reuse, 1.469367938527859385e-39, PT ;  /* 0x001000000900780b */ /* 0x040fe40003f4e200 */
[----:B------:R-:W-:Y:S01]  /*0290*/  LOP3.LUT R3, R2, 0x3ff00000, RZ, 0xfc, !PT ;  /* 0x3ff0000002037812 */ /* 0x000fe200078efcff */
[----:B------:R-:W-:Y:S01]  /*02a0*/  IMAD.MOV.U32 R2, RZ, RZ, R6 ;  /* 0x000000ffff027224 */ /* 0x000fe200078e0006 */
[----:B------:R-:W-:Y:S02]  /*02b0*/  LOP3.LUT R12, R9, 0x7ff00000, RZ, 0xc0, !PT ;  /* 0x7ff00000090c7812 */ /* 0x000fe400078ec0ff */
[----:B------:R-:W-:-:S03]  /*02c0*/  LOP3.LUT R15, R7, 0x7ff00000, RZ, 0xc0, !PT ;  /* 0x7ff00000070f7812 */ /* 0x000fc600078ec0ff */
[----:B------:R-:W-:Y:S01]  /*02d0*/  @!P0 DMUL R2, R6, 8.98846567431157953865e+307 ;  /* 0x7fe0000006028828 */ /* 0x000fe20000000000 */
[----:B------:R-:W-:-:S03]  /*02e0*/  ISETP.GE.U32.AND P1, PT, R12, R15, PT ;  /* 0x0000000f0c00720c */ /* 0x000fc60003f26070 */
[----:B------:R-:W-:Y:S01]  /*02f0*/  @!P2 LOP3.LUT R13, R7, 0x7ff00000, RZ, 0xc0, !PT ;  /* 0x7ff00000070da812 */ /* 0x000fe200078ec0ff */
[----:B------:R-:W-:Y:S01]  /*0300*/  @!P2 IMAD.MOV.U32 R18, RZ, RZ, RZ ;  /* 0x000000ffff12a224 */ /* 0x000fe200078e00ff */
[----:B------:R-:W0:Y:S02]  /*0310*/  MUFU.RCP64H R17, R3 ;  /* 0x0000000300117308 */ /* 0x000e240000001800 */
[----:B------:R-:W-:Y:S01]  /*0320*/  @!P2 ISETP.GE.U32.AND P3, PT, R12, R13, PT ;  /* 0x0000000d0c00a20c */ /* 0x000fe20003f66070 */
[----:B------:R-:W-:-:S05]  /*0330*/  IMAD.MOV.U32 R13, RZ, RZ, 0x1ca00000 ;  /* 0x1ca00000ff0d7424 */ /* 0x000fca00078e00ff */
[----:B------:R-:W-:-:S04]  /*0340*/  @!P2 SEL R19, R13, 0x63400000, !P3 ;  /* 0x634000000d13a807 */ /* 0x000fc80005800000 */
[----:B------:R-:W-:-:S04]  /*0350*/  @!P2 LOP3.LUT R19, R19, 0x80000000, R9, 0xf8, !PT ;  /* 0x800000001313a812 */ /* 0x000fc800078ef809 */
[----:B------:R-:W-:Y:S01]  /*0360*/  @!P2 LOP3.LUT R19, R19, 0x100000, RZ, 0xfc, !PT ;  /* 0x001000001313a812 */ /* 0x000fe200078efcff */
[----:B0-----:R-:W-:-:S08]  /*0370*/  DFMA R10, R16, -R2, 1 ;  /* 0x3ff00000100a742b */ /* 0x001fd00000000802 */
[----:B------:R-:W-:-:S08]  /*0380*/  DFMA R10, R10, R10, R10 ;  /* 0x0000000a0a0a722b */ /* 0x000fd0000000000a */
[----:B------:R-:W-:Y:S01]  /*0390*/  DFMA R16, R16, R10, R16 ;  /* 0x0000000a1010722b */ /* 0x000fe20000000010 */
[----:B------:R-:W-:Y:S01]  /*03a0*/  SEL R11, R13, 0x63400000, !P1 ;  /* 0x634000000d0b7807 */ /* 0x000fe20004800000 */
[----:B------:R-:W-:-:S03]  /*03b0*/  IMAD.MOV.U32 R10, RZ, RZ, R8 ;  /* 0x000000ffff0a7224 */ /* 0x000fc600078e0008 */
[----:B------:R-:W-:-:S03]  /*03c0*/  LOP3.LUT R11, R11, 0x800fffff, R9, 0xf8, !PT ;  /* 0x800fffff0b0b7812 */ /* 0x000fc600078ef809 */
[----:B------:R-:W-:-:S03]  /*03d0*/  DFMA R20, R16, -R2, 1 ;  /* 0x3ff000001014742b */ /* 0x000fc60000000802 */
[----:B------:R-:W-:-:S05]  /*03e0*/  @!P2 DFMA R10, R10, 2, -R18 ;  /* 0x400000000a0aa82b */ /* 0x000fca0000000812 */
[----:B------:R-:W-:Y:S01]  /*03f0*/  DFMA R16, R16, R20, R16 ;  /* 0x000000141010722b */ /* 0x000fe20000000010 */
[----:B------:R-:W-:Y:S02]  /*0400*/  IMAD.MOV.U32 R21, RZ, RZ, R12 ;  /* 0x000000ffff157224 */ /* 0x000fe400078e000c */
[----:B------:R-:W-:Y:S01]  /*0410*/  IMAD.MOV.U32 R20, RZ, RZ, R15 ;  /* 0x000000ffff147224 */ /* 0x000fe200078e000f */
[----:B------:R-:W-:Y:S02]  /*0420*/  @!P0 LOP3.LUT R20, R3, 0x7ff00000, RZ, 0xc0, !PT ;  /* 0x7ff0000003148812 */ /* 0x000fe400078ec0ff */
[----:B------:R-:W-:Y:S02]  /*0430*/  @!P2 LOP3.LUT R21, R11, 0x7ff00000, RZ, 0xc0, !PT ;  /* 0x7ff000000b15a812 */ /* 0x000fe400078ec0ff */
[----:B------:R-:W-:Y:S01]  /*0440*/  DMUL R18, R16, R10 ;  /* 0x0000000a10127228 */ /* 0x000fe20000000000 */
[----:B------:R-:W-:Y:S02]  /*0450*/  VIADD R23, R20, 0xffffffff ;  /* 0xffffffff14177836 */ /* 0x000fe40000000000 */
[----:B------:R-:W-:-:S05]  /*0460*/  VIADD R22, R21, 0xffffffff ;  /* 0xffffffff15167836 */ /* 0x000fca0000000000 */
[----:B------:R-:W-:Y:S01]  /*0470*/  DFMA R14, R18, -R2, R10 ;  /* 0x80000002120e722b */ /* 0x000fe2000000000a */
[----:B------:R-:W-:-:S04]  /*0480*/  ISETP.GT.U32.AND P0, PT, R22, 0x7feffffe, PT ;  /* 0x7feffffe1600780c */ /* 0x000fc80003f04070 */
[----:B------:R-:W-:-:S03]  /*0490*/  ISETP.GT.U32.OR P0, PT, R23, 0x7feffffe, P0 ;  /* 0x7feffffe1700780c */ /* 0x000fc60000704470 */
[----:B------:R-:W-:-:S10]  /*04a0*/  DFMA R14, R16, R14, R18 ;  /* 0x0000000e100e722b */ /* 0x000fd40000000012 */
[----:B------:R-:W-:Y:S05]  /*04b0*/  @P0 BRA `(.L_x_17) ;  /* 0x00000000006c0947 */ /* 0x000fea0003800000 */
[----:B------:R-:W-:-:S04]  /*04c0*/  LOP3.LUT R9, R7, 0x7ff00000, RZ, 0xc0, !PT ;  /* 0x7ff0000007097812 */ /* 0x000fc800078ec0ff */
[CC--:B------:R-:W-:Y:S02]  /*04d0*/  VIADDMNMX R8, R12.reuse, -R9.reuse, 0xb9600000, !PT ;  /* 0xb96000000c087446 */ /* 0x0c0fe40007800909 */
[----:B------:R-:W-:Y:S02]  /*04e0*/  ISETP.GE.U32.AND P0, PT, R12, R9, PT ;  /* 0x000000090c00720c */ /* 0x000fe40003f06070 */
[----:B------:R-:W-:Y:S02]  /*04f0*/  VIMNMX R8, PT, PT, R8, 0x46a00000, PT ;  /* 0x46a0000008087848 */ /* 0x000fe40003fe0100 */
[----:B------:R-:W-:-:S05]  /*0500*/  SEL R13, R13, 0x63400000, !P0 ;  /* 0x634000000d0d7807 */ /* 0x000fca0004000000 */
[----:B------:R-:W-:Y:S02]  /*0510*/  IMAD.IADD R16, R8, 0x1, -R13 ;  /* 0x0000000108107824 */ /* 0x000fe400078e0a0d */
[----:B------:R-:W-:Y:S02]  /*0520*/  IMAD.MOV.U32 R8, RZ, RZ, RZ ;  /* 0x000000ffff087224 */ /* 0x000fe400078e00ff */
[----:B------:R-:W-:-:S06]  /*0530*/  VIADD R9, R16, 0x7fe00000 ;  /* 0x7fe0000010097836 */ /* 0x000fcc0000000000 */
[----:B------:R-:W-:-:S10]  /*0540*/  DMUL R12, R14, R8 ;  /* 0x000000080e0c7228 */ /* 0x000fd40000000000 */
[----:B------:R-:W-:-:S13]  /*0550*/  FSETP.GTU.AND P0, PT, |R13|, 1.469367938527859385e-39, PT ;  /* 0x001000000d00780b */ /* 0x000fda0003f0c200 */
[----:B------:R-:W-:Y:S05]  /*0560*/  @P0 BRA `(.L_x_18) ;  /* 0x0000000000940947 */ /* 0x000fea0003800000 */
[----:B------:R-:W-:Y:S01]  /*0570*/  DFMA R2, R14, -R2, R10 ;  /* 0x800000020e02722b */ /* 0x000fe2000000000a */
[----:B------:R-:W-:-:S09]  /*0580*/  IMAD.MOV.U32 R8, RZ, RZ, RZ ;  /* 0x000000ffff087224 */ /* 0x000fd200078e00ff */
[C---:B------:R-:W-:Y:S02]  /*0590*/  FSETP.NEU.AND P0, PT, R3.reuse, RZ, PT ;  /* 0x000000ff0300720b */ /* 0x040fe40003f0d000 */
[----:B------:R-:W-:-:S04]  /*05a0*/  LOP3.LUT R7, R3, 0x80000000, R7, 0x48, !PT ;  /* 0x8000000003077812 */ /* 0x000fc800078e4807 */
[----:B------:R-:W-:-:S07]  /*05b0*/  LOP3.LUT R9, R7, R9, RZ, 0xfc, !PT ;  /* 0x0000000907097212 */ /* 0x000fce00078efcff */
[----:B------:R-:W-:Y:S05]  /*05c0*/  @!P0 BRA `(.L_x_18) ;  /* 0x00000000007c8947 */ /* 0x000fea0003800000 */
[----:B------:R-:W-:Y:S01]  /*05d0*/  IMAD.MOV R3, RZ, RZ, -R16 ;  /* 0x000000ffff037224 */ /* 0x000fe200078e0a10 */
[----:B------:R-:W-:Y:S01]  /*05e0*/  DMUL.RP R8, R14, R8 ;  /* 0x000000080e087228 */ /* 0x000fe20000008000 */
[----:B------:R-:W-:-:S06]  /*05f0*/  IMAD.MOV.U32 R2, RZ, RZ, RZ ;  /* 0x000000ffff027224 */ /* 0x000fcc00078e00ff */
[----:B------:R-:W-:-:S03]  /*0600*/  DFMA R2, R12, -R2, R14 ;  /* 0x800000020c02722b */ /* 0x000fc6000000000e */
[----:B------:R-:W-:-:S03]  /*0610*/  LOP3.LUT R7, R9, R7, RZ, 0x3c, !PT ;  /* 0x0000000709077212 */ /* 0x000fc600078e3cff */
[----:B------:R-:W-:-:S04]  /*0620*/  IADD3 R2, PT, PT, -R16, -0x43300000, RZ ;  /* 0xbcd0000010027810 */ /* 0x000fc80007ffe1ff */
[----:B------:R-:W-:-:S04]  /*0630*/  FSETP.NEU.AND P0, PT, |R3|, R2, PT ;  /* 0x000000020300720b */ /* 0x000fc80003f0d200 */
[----:B------:R-:W-:Y:S02]  /*0640*/  FSEL R12, R8, R12, !P0 ;  /* 0x0000000c080c7208 */ /* 0x000fe40004000000 */
[----:B------:R-:W-:Y:S01]  /*0650*/  FSEL R13, R7, R13, !P0 ;  /* 0x0000000d070d7208 */ /* 0x000fe20004000000 */
[----:B------:R-:W-:Y:S06]  /*0660*/  BRA `(.L_x_18) ;  /* 0x0000000000547947 */ /* 0x000fec0003800000 */
.L_x_17:
[----:B------:R-:W-:-:S14]  /*0670*/  DSETP.NAN.AND P0, PT, R8, R8, PT ;  /* 0x000000080800722a */ /* 0x000fdc0003f08000 */
[----:B------:R-:W-:Y:S05]  /*0680*/  @P0 BRA `(.L_x_19) ;  /* 0x0000000000440947 */ /* 0x000fea0003800000 */
[----:B------:R-:W-:-:S14]  /*0690*/  DSETP.NAN.AND P0, PT, R6, R6, PT ;  /* 0x000000060600722a */ /* 0x000fdc0003f08000 */
[----:B------:R-:W-:Y:S05]  /*06a0*/  @P0 BRA `(.L_x_20) ;  /* 0x0000000000300947 */ /* 0x000fea0003800000 */
[----:B------:R-:W-:Y:S01]  /*06b0*/  ISETP.NE.AND P0, PT, R21, R20, PT ;  /* 0x000000141500720c */ /* 0x000fe20003f05270 */
[----:B------:R-:W-:Y:S02]  /*06c0*/  IMAD.MOV.U32 R12, RZ, RZ, 0x0 ;  /* 0x00000000ff0c7424 */ /* 0x000fe400078e00ff */
[----:B------:R-:W-:-:S10]  /*06d0*/  IMAD.MOV.U32 R13, RZ, RZ, -0x80000 ;  /* 0xfff80000ff0d7424 */ /* 0x000fd400078e00ff */
[----:B------:R-:W-:Y:S05]  /*06e0*/  @!P0 BRA `(.L_x_18) ;  /* 0x0000000000348947 */ /* 0x000fea0003800000 */
[----:B------:R-:W-:Y:S02]  /*06f0*/  ISETP.NE.AND P0, PT, R21, 0x7ff00000, PT ;  /* 0x7ff000001500780c */ /* 0x000fe40003f05270 */
[----:B------:R-:W-:Y:S02]  /*0700*/  LOP3.LUT R13, R9, 0x80000000, R7, 0x48, !PT ;  /* 0x80000000090d7812 */ /* 0x000fe400078e4807 */
[----:B------:R-:W-:-:S13]  /*0710*/  ISETP.EQ.OR P0, PT, R20, RZ, !P0 ;  /* 0x000000ff1400720c */ /* 0x000fda0004702670 */
[----:B------:R-:W-:Y:S01]  /*0720*/  @P0 LOP3.LUT R2, R13, 0x7ff00000, RZ, 0xfc, !PT ;  /* 0x7ff000000d020812 */ /* 0x000fe200078efcff */
[----:B------:R-:W-:Y:S02]  /*0730*/  @!P0 IMAD.MOV.U32 R12, RZ, RZ, RZ ;  /* 0x000000ffff0c8224 */ /* 0x000fe400078e00ff */
[----:B------:R-:W-:Y:S02]  /*0740*/  @P0 IMAD.MOV.U32 R12, RZ, RZ, RZ ;  /* 0x000000ffff0c0224 */ /* 0x000fe400078e00ff */
[----:B------:R-:W-:Y:S01]  /*0750*/  @P0 IMAD.MOV.U32 R13, RZ, RZ, R2 ;  /* 0x000000ffff0d0224 */ /* 0x000fe200078e0002 */
[----:B------:R-:W-:Y:S06]  /*0760*/  BRA `(.L_x_18) ;  /* 0x0000000000147947 */ /* 0x000fec0003800000 */
.L_x_20:
[----:B------:R-:W-:Y:S01]  /*0770*/  LOP3.LUT R13, R7, 0x80000, RZ, 0xfc, !PT ;  /* 0x00080000070d7812 */ /* 0x000fe200078efcff */
[----:B------:R-:W-:Y:S01]  /*0780*/  IMAD.MOV.U32 R12, RZ, RZ, R6 ;  /* 0x000000ffff0c7224 */ /* 0x000fe200078e0006 */
[----:B------:R-:W-:Y:S06]  /*0790*/  BRA `(.L_x_18) ;  /* 0x0000000000087947 */ /* 0x000fec0003800000 */
.L_x_19:
[----:B------:R-:W-:Y:S01]  /*07a0*/  LOP3.LUT R13, R9, 0x80000, RZ, 0xfc, !PT ;  /* 0x00080000090d7812 */ /* 0x000fe200078efcff */
[----:B------:R-:W-:-:S07]  /*07b0*/  IMAD.MOV.U32 R12, RZ, RZ, R8 ;  /* 0x000000ffff0c7224 */ /* 0x000fce00078e0008 */
.L_x_18:
[----:B------:R-:W-:Y:S05]  /*07c0*/  BSYNC.RECONVERGENT B1 ;  /* 0x0000000000017941 */ /* 0x000fea0003800200 */
.L_x_16:
[----:B------:R-:W-:Y:S02]  /*07d0*/  IMAD.MOV.U32 R2, RZ, RZ, R0 ;  /* 0x000000ffff027224 */ /* 0x000fe400078e0000 */
[----:B------:R-:W-:-:S04]  /*07e0*/  IMAD.MOV.U32 R3, RZ, RZ, 0x0 ;  /* 0x00000000ff037424 */ /* 0x000fc800078e00ff */
[----:B------:R-:W-:Y:S05]  /*07f0*/  RET.REL.NODEC R2 `(_Z16normalize_kernelPdiS_) ;  /* 0xfffffff802007950 */ /* 0x000fea0003c3ffff */
.L_x_21:
        /* <DEDUP_REMOVED lines=16> */
.L_x_26:


//--------------------- .text._Z14softmax_kernelPdid --------------------------
	.section	.text._Z14softmax_kernelPdid,"ax",@progbits
	.align	128
        .global         _Z14softmax_kernelPdid
        .type           _Z14softmax_kernelPdid,@function
        .size           _Z14softmax_kernelPdid,(.L_x_30 - _Z14softmax_kernelPdid)
        .other          _Z14softmax_kernelPdid,@"STO_CUDA_ENTRY STV_DEFAULT"
_Z14softmax_kernelPdid:
.text._Z14softmax_kernelPdid:
        /* <DEDUP_REMOVED lines=10> */
[----:B------:R-:W2:Y:S01]  /*00a0*/  LDCU.64 UR6, c[0x0][0x390] ;  /* 0x00007200ff0677ac */ /* 0x000ea20008000a00 */
[----:B0-----:R-:W-:-:S05]  /*00b0*/  IMAD.WIDE R2, R5, 0x8, R2 ;  /* 0x0000000805027825 */ /* 0x001fca00078e0202 */
[----:B-1----:R-:W2:Y:S01]  /*00c0*/  LDG.E.64 R4, desc[UR4][R2.64] ;  /* 0x0000000402047981 */ /* 0x002ea2000c1e1b00 */
[----:B------:R-:W-:Y:S01]  /*00d0*/  IMAD.MOV.U32 R6, RZ, RZ, 0x652b82fe ;  /* 0x652b82feff067424 */ /* 0x000fe200078e00ff */
[----:B------:R-:W-:Y:S01]  /*00e0*/  BSSY.RECONVERGENT B0, `(.L_x_22) ;  /* 0x000003a000007945 */ /* 0x000fe20003800200 */
[----:B------:R-:W-:Y:S01]  /*00f0*/  IMAD.MOV.U32 R7, RZ, RZ, 0x3ff71547 ;  /* 0x3ff71547ff077424 */ /* 0x000fe200078e00ff */
[----:B--2---:R-:W-:Y:S01]  /*0100*/  DADD R4, R4, -UR6 ;  /* 0x8000000604047e29 */ /* 0x004fe20008000000 */
[----:B------:R-:W-:Y:S01]  /*0110*/  UMOV UR6, 0xfefa39ef ;  /* 0xfefa39ef00067882 */ /* 0x000fe20000000000 */
[----:B------:R-:W-:-:S06]  /*0120*/  UMOV UR7, 0x3fe62e42 ;  /* 0x3fe62e4200077882 */ /* 0x000fcc0000000000 */
[----:B------:R-:W-:Y:S02]  /*0130*/  DFMA R6, R4, R6, 6.75539944105574400000e+15 ;  /* 0x433800000406742b */ /* 0x000fe40000000006 */
[----:B------:R-:W-:-:S06]  /*0140*/  FSETP.GEU.AND P0, PT, |R5|, 4.1917929649353027344, PT ;  /* 0x4086232b0500780b */ /* 0x000fcc0003f0e200 */
[----:B------:R-:W-:-:S08]  /*0150*/  DADD R8, R6, -6.75539944105574400000e+15 ;  /* 0xc338000006087429 */ /* 0x000fd00000000000 */
[----:B------:R-:W-:Y:S01]  /*0160*/  DFMA R10, R8, -UR6, R4 ;  /* 0x80000006080a7c2b */ /* 0x000fe20008000004 */
[----:B------:R-:W-:Y:S01]  /*0170*/  UMOV UR6, 0x3b39803f ;  /* 0x3b39803f00067882 */ /* 0x000fe20000000000 */
[----:B------:R-:W-:-:S06]  /*0180*/  UMOV UR7, 0x3c7abc9e ;  /* 0x3c7abc9e00077882 */ /* 0x000fcc0000000000 */
[----:B------:R-:W-:Y:S01]  /*0190*/  DFMA R8, R8, -UR6, R10 ;  /* 0x8000000608087c2b */ /* 0x000fe2000800000a */
[----:B------:R-:W-:Y:S01]  /*01a0*/  UMOV UR6, 0x69ce2bdf ;  /* 0x69ce2bdf00067882 */ /* 0x000fe20000000000 */
[----:B------:R-:W-:Y:S01]  /*01b0*/  IMAD.MOV.U32 R10, RZ, RZ, -0x35dec16 ;  /* 0xfca213eaff0a7424 */ /* 0x000fe200078e00ff */
[----:B------:R-:W-:Y:S01]  /*01c0*/  MOV R11, 0x3e928af3 ;  /* 0x3e928af3000b7802 */ /* 0x000fe20000000f00 */
[----:B------:R-:W-:-:S05]  /*01d0*/  UMOV UR7, 0x3e5ade15 ;  /* 0x3e5ade1500077882 */ /* 0x000fca0000000000 */
[----:B------:R-:W-:Y:S01]  /*01e0*/  DFMA R10, R8, UR6, R10 ;  /* 0x00000006080a7c2b */ /* 0x000fe2000800000a */
        /* <DEDUP_REMOVED lines=23> */
[----:B------:R-:W-:-:S08]  /*0360*/  DFMA R10, R8, R10, UR6 ;  /* 0x00000006080a7e2b */ /* 0x000fd0000800000a */
[----:B------:R-:W-:-:S08]  /*0370*/  DFMA R10, R8, R10, 1 ;  /* 0x3ff00000080a742b */ /* 0x000fd0000000000a */
[----:B------:R-:W-:-:S10]  /*0380*/  DFMA R10, R8, R10, 1 ;  /* 0x3ff00000080a742b */ /* 0x000fd4000000000a */
[----:B------:R-:W-:Y:S02]  /*0390*/  IMAD R9, R6, 0x100000, R11 ;  /* 0x0010000006097824 */ /* 0x000fe400078e020b */
[----:B------:R-:W-:Y:S01]  /*03a0*/  IMAD.MOV.U32 R8, RZ, RZ, R10 ;  /* 0x000000ffff087224 */ /* 0x000fe200078e000a */
[----:B------:R-:W-:Y:S06]  /*03b0*/  @!P0 BRA `(.L_x_23) ;  /* 0x0000000000308947 */ /* 0x000fec0003800000 */
[----:B------:R-:W-:Y:S01]  /*03c0*/  FSETP.GEU.AND P1, PT, |R5|, 4.2275390625, PT ;  /* 0x408748000500780b */ /* 0x000fe20003f2e200 */
[C---:B------:R-:W-:Y:S02]  /*03d0*/  DADD R8, R4.reuse, +INF ;  /* 0x7ff0000004087429 */ /* 0x040fe40000000000 */
[----:B------:R-:W-:-:S08]  /*03e0*/  DSETP.GEU.AND P0, PT, R4, RZ, PT ;  /* 0x000000ff0400722a */ /* 0x000fd00003f0e000 */
[----:B------:R-:W-:Y:S02]  /*03f0*/  FSEL R8, R8, RZ, P0 ;  /* 0x000000ff08087208 */ /* 0x000fe40000000000 */
[----:B------:R-:W-:Y:S02]  /*0400*/  @!P1 LEA.HI R0, R6, R6, RZ, 0x1 ;  /* 0x0000000606009211 */ /* 0x000fe400078f08ff */
[----:B------:R-:W-:Y:S02]  /*0410*/  FSEL R9, R9, RZ, P0 ;  /* 0x000000ff09097208 */ /* 0x000fe40000000000 */
[----:B------:R-:W-:-:S04]  /*0420*/  @!P1 SHF.R.S32.HI R5, RZ, 0x1, R0 ;  /* 0x00000001ff059819 */ /* 0x000fc80000011400 */
[----:B------:R-:W-:Y:S01]  /*0430*/  @!P1 IADD3 R4, PT, PT, R6, -R5, RZ ;  /* 0x8000000506049210 */ /* 0x000fe20007ffe0ff */
[----:B------:R-:W-:-:S03]  /*0440*/  @!P1 IMAD R11, R5, 0x100000, R11 ;  /* 0x00100000050b9824 */ /* 0x000fc600078e020b */
[----:B------:R-:W-:Y:S02]  /*0450*/  @!P1 LEA R5, R4, 0x3ff00000, 0x14 ;  /* 0x3ff0000004059811 */ /* 0x000fe400078ea0ff */
[----:B------:R-:W-:-:S06]  /*0460*/  @!P1 MOV R4, RZ ;  /* 0x000000ff00049202 */ /* 0x000fcc0000000f00 */
[----:B------:R-:W-:-:S11]  /*0470*/  @!P1 DMUL R8, R10, R4 ;  /* 0x000000040a089228 */ /* 0x000fd60000000000 */
.L_x_23:
[----:B------:R-:W-:Y:S05]  /*0480*/  BSYNC.RECONVERGENT B0 ;  /* 0x0000000000007941 */ /* 0x000fea0003800200 */
.L_x_22:
[----:B------:R-:W-:Y:S01]  /*0490*/  STG.E.64 desc[UR4][R2.64], R8 ;  /* 0x0000000802007986 */ /* 0x000fe2000c101b04 */
[----:B------:R-:W-:Y:S05]  /*04a0*/  EXIT ;  /* 0x000000000000794d */ /* 0x000fea0003800000 */
.L_x_24:
        /* <DEDUP_REMOVED lines=13> */
.L_x_30:


//--------------------- .text._Z11relu_kernelPdi  --------------------------
	.section	.text._Z11relu_kernelPdi,"ax",@progbits
	.align	128
        .global         _Z11relu_kernelPdi
        .type           _Z11relu_kernelPdi,@function
        .size           _Z11relu_kernelPdi,(.L_x_31 - _Z11relu_kernelPdi)
        .other          _Z11relu_kernelPdi,@"STO_CUDA_ENTRY STV_DEFAULT"
_Z11relu_kernelPdi:
.text._Z11relu_kernelPdi:
        /* <DEDUP_REMOVED lines=10> */
[----:B0-----:R-:W-:-:S05]  /*00a0*/  IMAD.WIDE R2, R5, 0x8, R2 ;  /* 0x0000000805027825 */ /* 0x001fca00078e0202 */
[----:B-1----:R-:W2:Y:S02]  /*00b0*/  LDG.E.64 R4, desc[UR4][R2.64] ;  /* 0x0000000402047981 */ /* 0x002ea4000c1e1b00 */
[----:B--2---:R-:W-:-:S14]  /*00c0*/  DSETP.GEU.AND P0, PT, R4, RZ, PT ;  /* 0x000000ff0400722a */ /* 0x004fdc0003f0e000 */
[----:B------:R-:W-:Y:S05]  /*00d0*/  @P0 EXIT ;  /* 0x000000000000094d */ /* 0x000fea0003800000 */
[----:B------:R-:W-:Y:S01]  /*00e0*/  STG.E.64 desc[UR4][R2.64], RZ ;  /* 0x000000ff02007986 */ /* 0x000fe2000c101b04 */
[----:B------:R-:W-:Y:S05]  /*00f0*/  EXIT ;  /* 0x000000000000794d */ /* 0x000fea0003800000 */
.L_x_25:
        /* <DEDUP_REMOVED lines=16> */
.L_x_31:


//--------------------- .nv.shared.reserved.0     --------------------------
	.section	.nv.shared.reserved.0,"aw",@nobits
	.weak		__nv_reservedSMEM_offset_0_alias
	.size		__nv_reservedSMEM_offset_0_alias, 0, 64
	.other		__nv_reservedSMEM_offset_0_alias,@"STO_CUDA_RESERVED_SHARED STV_DEFAULT"
__nv_reservedSMEM_offset_0_alias:
	.zero		0
	.zero		64


//--------------------- .nv.shared._Z37categorical_cross_entropy_loss_kernelPdS_iS_ --------------------------
	.section	.nv.shared._Z37categorical_cross_entropy_loss_kernelPdS_iS_,"aw",@nobits
	.sectionflags	@""
	.align	8
.nv.shared._Z37categorical_cross_entropy_loss_kernelPdS_iS_:
	.zero		1032


//--------------------- .nv.constant0._Z14layerInfKernelPdS_iS_iS_ --------------------------
	.section	.nv.constant0._Z14layerInfKernelPdS_iS_iS_,"a",@progbits
	.sectionflags	@""
	.align	4
.nv.constant0._Z14layerInfKernelPdS_iS_iS_:
	.zero		944


//--------------------- .nv.constant0._Z37categorical_cross_entropy_loss_kernelPdS_iS_ --------------------------
	.section	.nv.constant0._Z37categorical_cross_entropy_loss_kernelPdS_iS_,"a",@progbits
	.sectionflags	@""
	.align	4
.nv.constant0._Z37categorical_cross_entropy_loss_kernelPdS_iS_:
	.zero		928


//--------------------- .nv.constant0._Z16normalize_kernelPdiS_ --------------------------
	.section	.nv.constant0._Z16normalize_kernelPdiS_,"a",@progbits
	.sectionflags	@""
	.align	4
.nv.constant0._Z16normalize_kernelPdiS_:
	.zero		920


//--------------------- .nv.constant0._Z14softmax_kernelPdid --------------------------
	.section	.nv.constant0._Z14softmax_kernelPdid,"a",@progbits
	.sectionflags	@""
	.align	4
.nv.constant0._Z14softmax_kernelPdid:
	.zero		920


//--------------------- .nv.constant0._Z11relu_kernelPdi --------------------------
	.section	.nv.constant0._Z11relu_kernelPdi,"a",@progbits
	.sectionflags	@""
	.align	4
.nv.constant0._Z11relu_kernelPdi:
	.zero		908


//--------------------- SYMBOLS --------------------------

	.type		.nv.reservedSmem.offset0,@object
	.size		.nv.reservedSmem.offset0,0x4
	.type		.nv.reservedSmem.cap,@object
	.size		.nv.reservedSmem.cap,0x4
